	.target	sm_90a

	.elftype	@"ET_EXEC"


//--------------------- .note.nv.tkinfo           --------------------------
	.section	.note.nv.tkinfo,"",@"SHT_NOTE"
	.sectionflags	@"SHF_NOTE_NV_TKINFO"
	.tkinfo
        /*0018*/ 	.word	0x00000002
        /*0030*/ 	.string	""
        /*0030*/ 	.string	"ptxas"
        /*0030*/ 	.string	"Cuda compilation tools, release 13.0, V13.0.88"
        /*0030*/ 	.string	"Build cuda_13.0.r13.0/compiler.36424714_0"
        /*0030*/ 	.string	"-arch sm_90a -m 64 "



//--------------------- .note.nv.cuinfo           --------------------------
	.section	.note.nv.cuinfo,"",@"SHT_NOTE"
	.sectionflags	@"SHF_NOTE_NV_CUINFO"
        /*0018*/ 	.short	0x0002
        /*001a*/ 	.short	0x005a
        /*001c*/ 	.short	0x0082
	.zero		2


//--------------------- .nv.info                  --------------------------
	.section	.nv.info,"",@"SHT_CUDA_INFO"
	.align	4


	//----- nvinfo : EIATTR_REGCOUNT
	.align		4
        /*0000*/ 	.byte	0x04, 0x2f
        /*0002*/ 	.short	(.L_15 - .L_14)
	.align		4
.L_14:
        /*0004*/ 	.word	index@(_ZN7cutlass13device_kernelINS_4gemm6kernel13GemmUniversalIN4cute5tupleIJiiiiEEENS1_10collective13CollectiveMmaINS1_34MainloopSm90TmaGmmaWarpSpecializedILi5ENS5_IJNS4_1CILi2EEENSA_ILi1EEESC_EEENS1_35KernelTmaWarpSpecializedCooperativeEEENS5_IJNSA_ILi256EEENSA_ILi128EEESH_EEENS_10tfloat32_tENS5_IJlSC_lEEESJ_SK_NS4_8TiledMMAINS4_8MMA_AtomIJNS4_4SM904GMMA30MMA_64x128x8_F32TF32TF32_SS_TNILNSO_7ScaleInE1ELSQ_1EEEEEENS4_6LayoutISD_NS5_IJSC_NSA_ILi0EEESU_EEEEENS5_IJNS4_10UnderscoreESX_SX_EEEEENS4_13SM90_TMA_LOADENS4_14ComposedLayoutINS4_7SwizzleILi3ELi4ELi3EEENS4_18smem_ptr_flag_bitsILi32EEENST_INS5_IJNSA_ILi8EEENSA_ILi32EEEEEENS5_IJS17_SC_EEEEEEEvNS4_8identityENS4_23SM90_TMA_LOAD_MULTICASTES1B_vS1C_EENS_8epilogue10collective6detail29Sm90TmaWarpSpecializedAdapterINS1G_15DefaultEpilogueISJ_SK_SK_NS1F_6thread17LinearCombinationISJ_Li1EffLNS1K_9ScaleType4KindE0ELNS_15FloatRoundStyleE2ESJ_EENS1_15EpilogueDefaultEEEEEvvEEEEvNT_6ParamsE)
        /*0008*/ 	.word	0x000000a8


	//----- nvinfo : EIATTR_FRAME_SIZE
	.align		4
.L_15:
        /*000c*/ 	.byte	0x04, 0x11
        /*000e*/ 	.short	(.L_17 - .L_16)
	.align		4
.L_16:
        /*0010*/ 	.word	index@(_ZN7cutlass13device_kernelINS_4gemm6kernel13GemmUniversalIN4cute5tupleIJiiiiEEENS1_10collective13CollectiveMmaINS1_34MainloopSm90TmaGmmaWarpSpecializedILi5ENS5_IJNS4_1CILi2EEENSA_ILi1EEESC_EEENS1_35KernelTmaWarpSpecializedCooperativeEEENS5_IJNSA_ILi256EEENSA_ILi128EEESH_EEENS_10tfloat32_tENS5_IJlSC_lEEESJ_SK_NS4_8TiledMMAINS4_8MMA_AtomIJNS4_4SM904GMMA30MMA_64x128x8_F32TF32TF32_SS_TNILNSO_7ScaleInE1ELSQ_1EEEEEENS4_6LayoutISD_NS5_IJSC_NSA_ILi0EEESU_EEEEENS5_IJNS4_10UnderscoreESX_SX_EEEEENS4_13SM90_TMA_LOADENS4_14ComposedLayoutINS4_7SwizzleILi3ELi4ELi3EEENS4_18smem_ptr_flag_bitsILi32EEENST_INS5_IJNSA_ILi8EEENSA_ILi32EEEEEENS5_IJS17_SC_EEEEEEEvNS4_8identityENS4_23SM90_TMA_LOAD_MULTICASTES1B_vS1C_EENS_8epilogue10collective6detail29Sm90TmaWarpSpecializedAdapterINS1G_15DefaultEpilogueISJ_SK_SK_NS1F_6thread17LinearCombinationISJ_Li1EffLNS1K_9ScaleType4KindE0ELNS_15FloatRoundStyleE2ESJ_EENS1_15EpilogueDefaultEEEEEvvEEEEvNT_6ParamsE)
        /*0014*/ 	.word	0x00000000


	//----- nvinfo : EIATTR_MIN_STACK_SIZE
	.align		4
.L_17:
        /*0018*/ 	.byte	0x04, 0x12
        /*001a*/ 	.short	(.L_19 - .L_18)
	.align		4
.L_18:
        /*001c*/ 	.word	index@(_ZN7cutlass13device_kernelINS_4gemm6kernel13GemmUniversalIN4cute5tupleIJiiiiEEENS1_10collective13CollectiveMmaINS1_34MainloopSm90TmaGmmaWarpSpecializedILi5ENS5_IJNS4_1CILi2EEENSA_ILi1EEESC_EEENS1_35KernelTmaWarpSpecializedCooperativeEEENS5_IJNSA_ILi256EEENSA_ILi128EEESH_EEENS_10tfloat32_tENS5_IJlSC_lEEESJ_SK_NS4_8TiledMMAINS4_8MMA_AtomIJNS4_4SM904GMMA30MMA_64x128x8_F32TF32TF32_SS_TNILNSO_7ScaleInE1ELSQ_1EEEEEENS4_6LayoutISD_NS5_IJSC_NSA_ILi0EEESU_EEEEENS5_IJNS4_10UnderscoreESX_SX_EEEEENS4_13SM90_TMA_LOADENS4_14ComposedLayoutINS4_7SwizzleILi3ELi4ELi3EEENS4_18smem_ptr_flag_bitsILi32EEENST_INS5_IJNSA_ILi8EEENSA_ILi32EEEEEENS5_IJS17_SC_EEEEEEEvNS4_8identityENS4_23SM90_TMA_LOAD_MULTICASTES1B_vS1C_EENS_8epilogue10collective6detail29Sm90TmaWarpSpecializedAdapterINS1G_15DefaultEpilogueISJ_SK_SK_NS1F_6thread17LinearCombinationISJ_Li1EffLNS1K_9ScaleType4KindE0ELNS_15FloatRoundStyleE2ESJ_EENS1_15EpilogueDefaultEEEEEvvEEEEvNT_6ParamsE)
        /*0020*/ 	.word	0x00000000
.L_19:


//--------------------- .nv.compat                --------------------------
	.section	.nv.compat,"",@"SHT_CUDA_COMPAT_INFO"
	.align	4
        /*0000*/ 	.byte	0x02, 0x09, 0x01, 0x00, 0x02, 0x02, 0x04, 0x00, 0x02, 0x05, 0x05, 0x00, 0x03, 0x07, 0x01, 0x01
        /*0010*/ 	.byte	0x02, 0x03, 0x01, 0x00, 0x02, 0x06, 0x01, 0x00, 0x04, 0x0b, 0x08, 0x00, 0x00, 0x00, 0x00, 0x00
        /*0020*/ 	.byte	0x00, 0x00, 0x00, 0x00


//--------------------- .nv.info._ZN7cutlass13device_kernelINS_4gemm6kernel13GemmUniversalIN4cute5tupleIJiiiiEEENS1_10collective13CollectiveMmaINS1_34MainloopSm90TmaGmmaWarpSpecializedILi5ENS5_IJNS4_1CILi2EEENSA_ILi1EEESC_EEENS1_35KernelTmaWarpSpecializedCooperativeEEENS5_IJNSA_ILi256EEENSA_ILi128EEESH_EEENS_10tfloat32_tENS5_IJlSC_lEEESJ_SK_NS4_8TiledMMAINS4_8MMA_AtomIJNS4_4SM904GMMA30MMA_64x128x8_F32TF32TF32_SS_TNILNSO_7ScaleInE1ELSQ_1EEEEEENS4_6LayoutISD_NS5_IJSC_NSA_ILi0EEESU_EEEEENS5_IJNS4_10UnderscoreESX_SX_EEEEENS4_13SM90_TMA_LOADENS4_14ComposedLayoutINS4_7SwizzleILi3ELi4ELi3EEENS4_18smem_ptr_flag_bitsILi32EEENST_INS5_IJNSA_ILi8EEENSA_ILi32EEEEEENS5_IJS17_SC_EEEEEEEvNS4_8identityENS4_23SM90_TMA_LOAD_MULTICASTES1B_vS1C_EENS_8epilogue10collective6detail29Sm90TmaWarpSpecializedAdapterINS1G_15DefaultEpilogueISJ_SK_SK_NS1F_6thread17LinearCombinationISJ_Li1EffLNS1K_9ScaleType4KindE0ELNS_15FloatRoundStyleE2ESJ_EENS1_15EpilogueDefaultEEEEEvvEEEEvNT_6ParamsE --------------------------
	.section	.nv.info._ZN7cutlass13device_kernelINS_4gemm6kernel13GemmUniversalIN4cute5tupleIJiiiiEEENS1_10collective13CollectiveMmaINS1_34MainloopSm90TmaGmmaWarpSpecializedILi5ENS5_IJNS4_1CILi2EEENSA_ILi1EEESC_EEENS1_35KernelTmaWarpSpecializedCooperativeEEENS5_IJNSA_ILi256EEENSA_ILi128EEESH_EEENS_10tfloat32_tENS5_IJlSC_lEEESJ_SK_NS4_8TiledMMAINS4_8MMA_AtomIJNS4_4SM904GMMA30MMA_64x128x8_F32TF32TF32_SS_TNILNSO_7ScaleInE1ELSQ_1EEEEEENS4_6LayoutISD_NS5_IJSC_NSA_ILi0EEESU_EEEEENS5_IJNS4_10UnderscoreESX_SX_EEEEENS4_13SM90_TMA_LOADENS4_14ComposedLayoutINS4_7SwizzleILi3ELi4ELi3EEENS4_18smem_ptr_flag_bitsILi32EEENST_INS5_IJNSA_ILi8EEENSA_ILi32EEEEEENS5_IJS17_SC_EEEEEEEvNS4_8identityENS4_23SM90_TMA_LOAD_MULTICASTES1B_vS1C_EENS_8epilogue10collective6detail29Sm90TmaWarpSpecializedAdapterINS1G_15DefaultEpilogueISJ_SK_SK_NS1F_6thread17LinearCombinationISJ_Li1EffLNS1K_9ScaleType4KindE0ELNS_15FloatRoundStyleE2ESJ_EENS1_15EpilogueDefaultEEEEEvvEEEEvNT_6ParamsE,"",@"SHT_CUDA_INFO"
	.sectionflags	@""
	.align	4


	//----- nvinfo : EIATTR_CUDA_API_VERSION
	.align		4
        /*0000*/ 	.byte	0x04, 0x37
        /*0002*/ 	.short	(.L_21 - .L_20)
.L_20:
        /*0004*/ 	.word	0x00000082


	//----- nvinfo : EIATTR_KPARAM_INFO
	.align		4
.L_21:
        /*0008*/ 	.byte	0x04, 0x17
        /*000a*/ 	.short	(.L_23 - .L_22)
.L_22:
        /*000c*/ 	.word	0x00000000
        /*0010*/ 	.short	0x0000
        /*0012*/ 	.short	0x0070
        /*0014*/ 	.byte	0x00, 0xf0, 0x01, 0x10


	//----- nvinfo : EIATTR_SPARSE_MMA_MASK
	.align		4
.L_23:
        /*0018*/ 	.byte	0x03, 0x50
        /*001a*/ 	.short	0x0000


	//----- nvinfo : EIATTR_MAXREG_COUNT
	.align		4
        /*001c*/ 	.byte	0x03, 0x1b
        /*001e*/ 	.short	0x00a8


	//----- nvinfo : EIATTR_NUM_BARRIERS
	.align		4
        /*0020*/ 	.byte	0x02, 0x4c
        /*0022*/ 	.byte	0x01
	.zero		1


	//----- nvinfo : EIATTR_EXTERNS
	.align		4
        /*0024*/ 	.byte	0x04, 0x0f
        /*0026*/ 	.short	(.L_25 - .L_24)


	//   ....[0]....
	.align		4
.L_24:
        /*0028*/ 	.word	index@(__assertfail)


	//----- nvinfo : EIATTR_MERCURY_ISA_VERSION
	.align		4
.L_25:
        /*002c*/ 	.byte	0x03, 0x5f
        /*002e*/ 	.short	0x0101


	//----- nvinfo : EIATTR_INT_WARP_WIDE_INSTR_OFFSETS
	.align		4
        /*0030*/ 	.byte	0x04, 0x31
        /*0032*/ 	.short	(.L_27 - .L_26)


	//   ....[0]....
.L_26:
        /*0034*/ 	.word	0x000004a0


	//   ....[1]....
        /*0038*/ 	.word	0x000004d0


	//   ....[2]....
        /*003c*/ 	.word	0x00000690


	//----- nvinfo : EIATTR_COOP_GROUP_MASK_REGIDS
	.align		4
.L_27:
        /*0040*/ 	.byte	0x04, 0x29
        /*0042*/ 	.short	(.L_29 - .L_28)


	//   ....[0]....
.L_28:
        /*0044*/ 	.word	0xffffffff


	//   ....[1]....
        /*0048*/ 	.word	0xffffffff


	//   ....[2]....
        /*004c*/ 	.word	0xffffffff


	//   ....[3]....
        /*0050*/ 	.word	0xffffffff


	//   ....[4]....
        /*0054*/ 	.word	0xffffffff


	//   ....[5]....
        /*0058*/ 	.word	0xffffffff


	//----- nvinfo : EIATTR_COOP_GROUP_INSTR_OFFSETS
	.align		4
.L_29:
        /*005c*/ 	.byte	0x04, 0x28
        /*005e*/ 	.short	(.L_31 - .L_30)


	//   ....[0]....
.L_30:
        /*0060*/ 	.word	0x00000060


	//   ....[1]....
        /*0064*/ 	.word	0x00000070


	//   ....[2]....
        /*0068*/ 	.word	0x00000130


	//   ....[3]....
        /*006c*/ 	.word	0x000002f0


	//   ....[4]....
        /*0070*/ 	.word	0x00000810


	//   ....[5]....
        /*0074*/ 	.word	0x00001260


	//----- nvinfo : EIATTR_REG_RECONFIG
	.align		4
.L_31:
        /*0078*/ 	.byte	0x01, 0x54
	.zero		2


	//----- nvinfo : EIATTR_SYSCALL_OFFSETS
	.align		4
        /*007c*/ 	.byte	0x04, 0x46
        /*007e*/ 	.short	(.L_33 - .L_32)


	//   ....[0]....
.L_32:
        /*0080*/ 	.word	0x00001420


	//----- nvinfo : EIATTR_MBARRIER_INSTR_OFFSETS
	.align		4
.L_33:
        /*0084*/ 	.byte	0x04, 0x39
        /*0086*/ 	.short	(.L_35 - .L_34)


	//   ....[0]....
.L_34:
        /*0088*/ 	.word	0x00000230
        /*008c*/ 	.word	0x000000ff
        /*0090*/ 	.word	0x00000000
        /*0094*/ 	.short	0x0100
        /*0096*/ 	.byte	0x08
	.zero		1


	//   ....[1]....
        /*0098*/ 	.word	0x00000240
        /*009c*/ 	.word	0x000000ff
        /*00a0*/ 	.word	0x00000028
        /*00a4*/ 	.short	0x0100
        /*00a6*/ 	.byte	0x08
	.zero		1


	//   ....[2]....
        /*00a8*/ 	.word	0x00000250
        /*00ac*/ 	.word	0x000000ff
        /*00b0*/ 	.word	0x00000008
        /*00b4*/ 	.short	0x0100
        /*00b6*/ 	.byte	0x08
	.zero		1


	//   ....[3]....
        /*00b8*/ 	.word	0x00000260
        /*00bc*/ 	.word	0x000000ff
        /*00c0*/ 	.word	0x00000030
        /*00c4*/ 	.short	0x0100
        /*00c6*/ 	.byte	0x08
	.zero		1


	//   ....[4]....
        /*00c8*/ 	.word	0x00000270
        /*00cc*/ 	.word	0x000000ff
        /*00d0*/ 	.word	0x00000010
        /*00d4*/ 	.short	0x0100
        /*00d6*/ 	.byte	0x08
	.zero		1


	//   ....[5]....
        /*00d8*/ 	.word	0x00000280
        /*00dc*/ 	.word	0x000000ff
        /*00e0*/ 	.word	0x00000038
        /*00e4*/ 	.short	0x0100
        /*00e6*/ 	.byte	0x08
	.zero		1


	//   ....[6]....
        /*00e8*/ 	.word	0x00000290
        /*00ec*/ 	.word	0x000000ff
        /*00f0*/ 	.word	0x00000018
        /*00f4*/ 	.short	0x0100
        /*00f6*/ 	.byte	0x08
	.zero		1


	//   ....[7]....
        /*00f8*/ 	.word	0x000002a0
        /*00fc*/ 	.word	0x000000ff
        /*0100*/ 	.word	0x00000040
        /*0104*/ 	.short	0x0100
        /*0106*/ 	.byte	0x08
	.zero		1


	//   ....[8]....
        /*0108*/ 	.word	0x000002b0
        /*010c*/ 	.word	0x000000ff
        /*0110*/ 	.word	0x00000020
        /*0114*/ 	.short	0x0100
        /*0116*/ 	.byte	0x08
	.zero		1


	//   ....[9]....
        /*0118*/ 	.word	0x000002c0
        /*011c*/ 	.word	0x000000ff
        /*0120*/ 	.word	0x00000048
        /*0124*/ 	.short	0x0100
        /*0126*/ 	.byte	0x08
	.zero		1


	//   ....[10]....
        /*0128*/ 	.word	0x00000710
        /*012c*/ 	.word	0x000000ff
        /*0130*/ 	.word	0x00000060
        /*0134*/ 	.short	0x0100
        /*0136*/ 	.byte	0x06
	.zero		1


	//   ....[11]....
        /*0138*/ 	.word	0x000007a0
        /*013c*/ 	.word	0x000000ff
        /*0140*/ 	.word	0x00000068
        /*0144*/ 	.short	0x0100
        /*0146*/ 	.byte	0x06
	.zero		1


	//   ....[12]....
        /*0148*/ 	.word	0x000014e0
        /*014c*/ 	.word	0x00000003
        /*0150*/ 	.word	0x00000000
        /*0154*/ 	.short	0x010a
        /*0156*/ 	.byte	0x3f
	.zero		1


	//   ....[13]....
        /*0158*/ 	.word	0x00001520
        /*015c*/ 	.word	0x00000003
        /*0160*/ 	.word	0x00000000
        /*0164*/ 	.short	0x010a
        /*0166*/ 	.byte	0x3f
	.zero		1


	//   ....[14]....
        /*0168*/ 	.word	0x00002340
        /*016c*/ 	.word	0x00000005
        /*0170*/ 	.word	0x00000000
        /*0174*/ 	.short	0x010a
        /*0176*/ 	.byte	0x3f
	.zero		1


	//   ....[15]....
        /*0178*/ 	.word	0x00002380
        /*017c*/ 	.word	0x00000005
        /*0180*/ 	.word	0x00000000
        /*0184*/ 	.short	0x010a
        /*0186*/ 	.byte	0x3f
	.zero		1


	//   ....[16]....
        /*0188*/ 	.word	0x00003020
        /*018c*/ 	.word	0x00000005
        /*0190*/ 	.word	0x00000000
        /*0194*/ 	.short	0x0101
        /*0196*/ 	.byte	0x3f
	.zero		1


	//   ....[17]....
        /*0198*/ 	.word	0x00003240
        /*019c*/ 	.word	0x00000003
        /*01a0*/ 	.word	0x00000000
        /*01a4*/ 	.short	0x0101
        /*01a6*/ 	.byte	0x3f
	.zero		1


	//   ....[18]....
        /*01a8*/ 	.word	0x0000c640
        /*01ac*/ 	.word	0x00000017
        /*01b0*/ 	.word	0x00000028
        /*01b4*/ 	.short	0x010a
        /*01b6*/ 	.byte	0x3f
	.zero		1


	//   ....[19]....
        /*01b8*/ 	.word	0x0000cbd0
        /*01bc*/ 	.word	0x00000003
        /*01c0*/ 	.word	0x00000068
        /*01c4*/ 	.short	0x0101
        /*01c6*/ 	.byte	0x3f
	.zero		1


	//   ....[20]....
        /*01c8*/ 	.word	0x0000d330
        /*01cc*/ 	.word	0x00000007
        /*01d0*/ 	.word	0x00000000
        /*01d4*/ 	.short	0x010a
        /*01d6*/ 	.byte	0x3f
	.zero		1


	//   ....[21]....
        /*01d8*/ 	.word	0x0000d3b0
        /*01dc*/ 	.word	0x00000008
        /*01e0*/ 	.word	0x00000000
        /*01e4*/ 	.short	0x010a
        /*01e6*/ 	.byte	0x3f
	.zero		1


	//   ....[22]....
        /*01e8*/ 	.word	0x0000d440
        /*01ec*/ 	.word	0x00000009
        /*01f0*/ 	.word	0x00000000
        /*01f4*/ 	.short	0x010a
        /*01f6*/ 	.byte	0x3f
	.zero		1


	//   ....[23]....
        /*01f8*/ 	.word	0x0000d4d0
        /*01fc*/ 	.word	0x00000006
        /*0200*/ 	.word	0x00000000
        /*0204*/ 	.short	0x010a
        /*0206*/ 	.byte	0x3f
	.zero		1


	//   ....[24]....
        /*0208*/ 	.word	0x0000d560
        /*020c*/ 	.word	0x00000003
        /*0210*/ 	.word	0x00000000
        /*0214*/ 	.short	0x010a
        /*0216*/ 	.byte	0x3f
	.zero		1


	//   ....[25]....
        /*0218*/ 	.word	0x0000d5c0
        /*021c*/ 	.word	0x00000003
        /*0220*/ 	.word	0x00000000
        /*0224*/ 	.short	0x010a
        /*0226*/ 	.byte	0x3f
	.zero		1


	//   ....[26]....
        /*0228*/ 	.word	0x0000d610
        /*022c*/ 	.word	0x00000005
        /*0230*/ 	.word	0x00000000
        /*0234*/ 	.short	0x010a
        /*0236*/ 	.byte	0x3f
	.zero		1


	//   ....[27]....
        /*0238*/ 	.word	0x0000d6e0
        /*023c*/ 	.word	0x00000017
        /*0240*/ 	.word	0x00000028
        /*0244*/ 	.short	0x010a
        /*0246*/ 	.byte	0x3f
	.zero		1


	//   ....[28]....
        /*0248*/ 	.word	0x0000d7b0
        /*024c*/ 	.word	0x00000007
        /*0250*/ 	.word	0x00000000
        /*0254*/ 	.short	0x010a
        /*0256*/ 	.byte	0x3f
	.zero		1


	//   ....[29]....
        /*0258*/ 	.word	0x0000d800
        /*025c*/ 	.word	0x00000008
        /*0260*/ 	.word	0x00000000
        /*0264*/ 	.short	0x010a
        /*0266*/ 	.byte	0x3f
	.zero		1


	//   ....[30]....
        /*0268*/ 	.word	0x0000d850
        /*026c*/ 	.word	0x00000009
        /*0270*/ 	.word	0x00000000
        /*0274*/ 	.short	0x010a
        /*0276*/ 	.byte	0x3f
	.zero		1


	//   ....[31]....
        /*0278*/ 	.word	0x0000d8a0
        /*027c*/ 	.word	0x00000006
        /*0280*/ 	.word	0x00000000
        /*0284*/ 	.short	0x010a
        /*0286*/ 	.byte	0x3f
	.zero		1


	//----- nvinfo : EIATTR_NUM_MBARRIERS
	.align		4
.L_35:
        /*0288*/ 	.byte	0x03, 0x38
        /*028a*/ 	.short	0x000c


	//----- nvinfo : EIATTR_EXIT_INSTR_OFFSETS
	.align		4
        /*028c*/ 	.byte	0x04, 0x1c
        /*028e*/ 	.short	(.L_37 - .L_36)


	//   ....[0]....
.L_36:
        /*0290*/ 	.word	0x00000970


	//   ....[1]....
        /*0294*/ 	.word	0x00001190


	//   ....[2]....
        /*0298*/ 	.word	0x0000bd50


	//   ....[3]....
        /*029c*/ 	.word	0x0000c2b0


	//   ....[4]....
        /*02a0*/ 	.word	0x0000d5b0


	//----- nvinfo : EIATTR_MAX_THREADS
	.align		4
.L_37:
        /*02a4*/ 	.byte	0x04, 0x05
        /*02a6*/ 	.short	(.L_39 - .L_38)
.L_38:
        /*02a8*/ 	.word	0x00000180
        /*02ac*/ 	.word	0x00000001
        /*02b0*/ 	.word	0x00000001


	//----- nvinfo : EIATTR_CRS_STACK_SIZE
	.align		4
.L_39:
        /*02b4*/ 	.byte	0x04, 0x1e
        /*02b6*/ 	.short	(.L_41 - .L_40)
.L_40:
        /*02b8*/ 	.word	0x00000000


	//----- nvinfo : EIATTR_CBANK_PARAM_SIZE
	.align		4
.L_41:
        /*02bc*/ 	.byte	0x03, 0x19
        /*02be*/ 	.short	0x0470


	//----- nvinfo : EIATTR_PARAM_CBANK
	.align		4
        /*02c0*/ 	.byte	0x04, 0x0a
        /*02c2*/ 	.short	(.L_43 - .L_42)
	.align		4
.L_42:
        /*02c4*/ 	.word	index@(.nv.constant0._ZN7cutlass13device_kernelINS_4gemm6kernel13GemmUniversalIN4cute5tupleIJiiiiEEENS1_10collective13CollectiveMmaINS1_34MainloopSm90TmaGmmaWarpSpecializedILi5ENS5_IJNS4_1CILi2EEENSA_ILi1EEESC_EEENS1_35KernelTmaWarpSpecializedCooperativeEEENS5_IJNSA_ILi256EEENSA_ILi128EEESH_EEENS_10tfloat32_tENS5_IJlSC_lEEESJ_SK_NS4_8TiledMMAINS4_8MMA_AtomIJNS4_4SM904GMMA30MMA_64x128x8_F32TF32TF32_SS_TNILNSO_7ScaleInE1ELSQ_1EEEEEENS4_6LayoutISD_NS5_IJSC_NSA_ILi0EEESU_EEEEENS5_IJNS4_10UnderscoreESX_SX_EEEEENS4_13SM90_TMA_LOADENS4_14ComposedLayoutINS4_7SwizzleILi3ELi4ELi3EEENS4_18smem_ptr_flag_bitsILi32EEENST_INS5_IJNSA_ILi8EEENSA_ILi32EEEEEENS5_IJS17_SC_EEEEEEEvNS4_8identityENS4_23SM90_TMA_LOAD_MULTICASTES1B_vS1C_EENS_8epilogue10collective6detail29Sm90TmaWarpSpecializedAdapterINS1G_15DefaultEpilogueISJ_SK_SK_NS1F_6thread17LinearCombinationISJ_Li1EffLNS1K_9ScaleType4KindE0ELNS_15FloatRoundStyleE2ESJ_EENS1_15EpilogueDefaultEEEEEvvEEEEvNT_6ParamsE)
        /*02c8*/ 	.short	0x0210
        /*02ca*/ 	.short	0x0470


	//----- nvinfo : EIATTR_SW_WAR
	.align		4
.L_43:
        /*02cc*/ 	.byte	0x04, 0x36
        /*02ce*/ 	.short	(.L_45 - .L_44)
.L_44:
        /*02d0*/ 	.word	0x00000008
.L_45:


//--------------------- .nv.callgraph             --------------------------
	.section	.nv.callgraph,"",@"SHT_CUDA_CALLGRAPH"
	.align	4
	.sectionentsize	8
	.align		4
        /*0000*/ 	.word	0x00000000
	.align		4
        /*0004*/ 	.word	0xffffffff
	.align		4
        /*0008*/ 	.word	index@(_ZN7cutlass13device_kernelINS_4gemm6kernel13GemmUniversalIN4cute5tupleIJiiiiEEENS1_10collective13CollectiveMmaINS1_34MainloopSm90TmaGmmaWarpSpecializedILi5ENS5_IJNS4_1CILi2EEENSA_ILi1EEESC_EEENS1_35KernelTmaWarpSpecializedCooperativeEEENS5_IJNSA_ILi256EEENSA_ILi128EEESH_EEENS_10tfloat32_tENS5_IJlSC_lEEESJ_SK_NS4_8TiledMMAINS4_8MMA_AtomIJNS4_4SM904GMMA30MMA_64x128x8_F32TF32TF32_SS_TNILNSO_7ScaleInE1ELSQ_1EEEEEENS4_6LayoutISD_NS5_IJSC_NSA_ILi0EEESU_EEEEENS5_IJNS4_10UnderscoreESX_SX_EEEEENS4_13SM90_TMA_LOADENS4_14ComposedLayoutINS4_7SwizzleILi3ELi4ELi3EEENS4_18smem_ptr_flag_bitsILi32EEENST_INS5_IJNSA_ILi8EEENSA_ILi32EEEEEENS5_IJS17_SC_EEEEEEEvNS4_8identityENS4_23SM90_TMA_LOAD_MULTICASTES1B_vS1C_EENS_8epilogue10collective6detail29Sm90TmaWarpSpecializedAdapterINS1G_15DefaultEpilogueISJ_SK_SK_NS1F_6thread17LinearCombinationISJ_Li1EffLNS1K_9ScaleType4KindE0ELNS_15FloatRoundStyleE2ESJ_EENS1_15EpilogueDefaultEEEEEvvEEEEvNT_6ParamsE)
	.align		4
        /*000c*/ 	.word	index@(__assertfail)
	.align		4
        /*0010*/ 	.word	0x00000000
	.align		4
        /*0014*/ 	.word	0xfffffffe
	.align		4
        /*0018*/ 	.word	0x00000000
	.align		4
        /*001c*/ 	.word	0xfffffffd
	.align		4
        /*0020*/ 	.word	0x00000000
	.align		4
        /*0024*/ 	.word	0xfffffffc


//--------------------- .nv.constant4             --------------------------
	.section	.nv.constant4,"a",@progbits
	.align	8
	.align		8
.nv.constant4:
        /*0000*/ 	.dword	__assertfail
	.align		8
        /*0008*/ 	.dword	__unnamed_1
	.align		8
        /*0010*/ 	.dword	_ZN39_INTERNAL_87fdf92d_4_k_cu_753a0122_69834cuda3std3__45__cpo5beginE
	.align		8
        /*0018*/ 	.dword	_ZN39_INTERNAL_87fdf92d_4_k_cu_753a0122_69834cuda3std3__45__cpo3endE
	.align		8
        /*0020*/ 	.dword	_ZN39_INTERNAL_87fdf92d_4_k_cu_753a0122_69834cuda3std3__45__cpo6cbeginE
	.align		8
        /*0028*/ 	.dword	_ZN39_INTERNAL_87fdf92d_4_k_cu_753a0122_69834cuda3std3__45__cpo4cendE
	.align		8
        /*0030*/ 	.dword	_ZN39_INTERNAL_87fdf92d_4_k_cu_753a0122_69834cuda3std3__441_GLOBAL__N__87fdf92d_4_k_cu_753a0122_69836ignoreE
	.align		8
        /*0038*/ 	.dword	_ZN39_INTERNAL_87fdf92d_4_k_cu_753a0122_69834cuda3std3__419piecewise_constructE
	.align		8
        /*0040*/ 	.dword	_ZN39_INTERNAL_87fdf92d_4_k_cu_753a0122_69834cuda3std3__48in_placeE
	.align		8
        /*0048*/ 	.dword	_ZN39_INTERNAL_87fdf92d_4_k_cu_753a0122_69834cuda3std6ranges3__45__cpo4swapE
	.align		8
        /*0050*/ 	.dword	_ZN39_INTERNAL_87fdf92d_4_k_cu_753a0122_69834cuda3std6ranges3__45__cpo9iter_moveE
	.align		8
        /*0058*/ 	.dword	_ZN39_INTERNAL_87fdf92d_4_k_cu_753a0122_69834cute7productE
	.align		8
        /*0060*/ 	.dword	_ZN39_INTERNAL_87fdf92d_4_k_cu_753a0122_69834cute1_E
	.align		8
        /*0068*/ 	.dword	$str$22
	.align		8
        /*0070*/ 	.dword	$str$23


//--------------------- .text._ZN7cutlass13device_kernelINS_4gemm6kernel13GemmUniversalIN4cute5tupleIJiiiiEEENS1_10collective13CollectiveMmaINS1_34MainloopSm90TmaGmmaWarpSpecializedILi5ENS5_IJNS4_1CILi2EEENSA_ILi1EEESC_EEENS1_35KernelTmaWarpSpecializedCooperativeEEENS5_IJNSA_ILi256EEENSA_ILi128EEESH_EEENS_10tfloat32_tENS5_IJlSC_lEEESJ_SK_NS4_8TiledMMAINS4_8MMA_AtomIJNS4_4SM904GMMA30MMA_64x128x8_F32TF32TF32_SS_TNILNSO_7ScaleInE1ELSQ_1EEEEEENS4_6LayoutISD_NS5_IJSC_NSA_ILi0EEESU_EEEEENS5_IJNS4_10UnderscoreESX_SX_EEEEENS4_13SM90_TMA_LOADENS4_14ComposedLayoutINS4_7SwizzleILi3ELi4ELi3EEENS4_18smem_ptr_flag_bitsILi32EEENST_INS5_IJNSA_ILi8EEENSA_ILi32EEEEEENS5_IJS17_SC_EEEEEEEvNS4_8identityENS4_23SM90_TMA_LOAD_MULTICASTES1B_vS1C_EENS_8epilogue10collective6detail29Sm90TmaWarpSpecializedAdapterINS1G_15DefaultEpilogueISJ_SK_SK_NS1F_6thread17LinearCombinationISJ_Li1EffLNS1K_9ScaleType4KindE0ELNS_15FloatRoundStyleE2ESJ_EENS1_15EpilogueDefaultEEEEEvvEEEEvNT_6ParamsE --------------------------
	.section	.text._ZN7cutlass13device_kernelINS_4gemm6kernel13GemmUniversalIN4cute5tupleIJiiiiEEENS1_10collective13CollectiveMmaINS1_34MainloopSm90TmaGmmaWarpSpecializedILi5ENS5_IJNS4_1CILi2EEENSA_ILi1EEESC_EEENS1_35KernelTmaWarpSpecializedCooperativeEEENS5_IJNSA_ILi256EEENSA_ILi128EEESH_EEENS_10tfloat32_tENS5_IJlSC_lEEESJ_SK_NS4_8TiledMMAINS4_8MMA_AtomIJNS4_4SM904GMMA30MMA_64x128x8_F32TF32TF32_SS_TNILNSO_7ScaleInE1ELSQ_1EEEEEENS4_6LayoutISD_NS5_IJSC_NSA_ILi0EEESU_EEEEENS5_IJNS4_10UnderscoreESX_SX_EEEEENS4_13SM90_TMA_LOADENS4_14ComposedLayoutINS4_7SwizzleILi3ELi4ELi3EEENS4_18smem_ptr_flag_bitsILi32EEENST_INS5_IJNSA_ILi8EEENSA_ILi32EEEEEENS5_IJS17_SC_EEEEEEEvNS4_8identityENS4_23SM90_TMA_LOAD_MULTICASTES1B_vS1C_EENS_8epilogue10collective6detail29Sm90TmaWarpSpecializedAdapterINS1G_15DefaultEpilogueISJ_SK_SK_NS1F_6thread17LinearCombinationISJ_Li1EffLNS1K_9ScaleType4KindE0ELNS_15FloatRoundStyleE2ESJ_EENS1_15EpilogueDefaultEEEEEvvEEEEvNT_6ParamsE,"ax",@progbits
	.align	128
.text._ZN7cutlass13device_kernelINS_4gemm6kernel13GemmUniversalIN4cute5tupleIJiiiiEEENS1_10collective13CollectiveMmaINS1_34MainloopSm90TmaGmmaWarpSpecializedILi5ENS5_IJNS4_1CILi2EEENSA_ILi1EEESC_EEENS1_35KernelTmaWarpSpecializedCooperativeEEENS5_IJNSA_ILi256EEENSA_ILi128EEESH_EEENS_10tfloat32_tENS5_IJlSC_lEEESJ_SK_NS4_8TiledMMAINS4_8MMA_AtomIJNS4_4SM904GMMA30MMA_64x128x8_F32TF32TF32_SS_TNILNSO_7ScaleInE1ELSQ_1EEEEEENS4_6LayoutISD_NS5_IJSC_NSA_ILi0EEESU_EEEEENS5_IJNS4_10UnderscoreESX_SX_EEEEENS4_13SM90_TMA_LOADENS4_14ComposedLayoutINS4_7SwizzleILi3ELi4ELi3EEENS4_18smem_ptr_flag_bitsILi32EEENST_INS5_IJNSA_ILi8EEENSA_ILi32EEEEEENS5_IJS17_SC_EEEEEEEvNS4_8identityENS4_23SM90_TMA_LOAD_MULTICASTES1B_vS1C_EENS_8epilogue10collective6detail29Sm90TmaWarpSpecializedAdapterINS1G_15DefaultEpilogueISJ_SK_SK_NS1F_6thread17LinearCombinationISJ_Li1EffLNS1K_9ScaleType4KindE0ELNS_15FloatRoundStyleE2ESJ_EENS1_15EpilogueDefaultEEEEEvvEEEEvNT_6ParamsE:
        .type           _ZN7cutlass13device_kernelINS_4gemm6kernel13GemmUniversalIN4cute5tupleIJiiiiEEENS1_10collective13CollectiveMmaINS1_34MainloopSm90TmaGmmaWarpSpecializedILi5ENS5_IJNS4_1CILi2EEENSA_ILi1EEESC_EEENS1_35KernelTmaWarpSpecializedCooperativeEEENS5_IJNSA_ILi256EEENSA_ILi128EEESH_EEENS_10tfloat32_tENS5_IJlSC_lEEESJ_SK_NS4_8TiledMMAINS4_8MMA_AtomIJNS4_4SM904GMMA30MMA_64x128x8_F32TF32TF32_SS_TNILNSO_7ScaleInE1ELSQ_1EEEEEENS4_6LayoutISD_NS5_IJSC_NSA_ILi0EEESU_EEEEENS5_IJNS4_10UnderscoreESX_SX_EEEEENS4_13SM90_TMA_LOADENS4_14ComposedLayoutINS4_7SwizzleILi3ELi4ELi3EEENS4_18smem_ptr_flag_bitsILi32EEENST_INS5_IJNSA_ILi8EEENSA_ILi32EEEEEENS5_IJS17_SC_EEEEEEEvNS4_8identityENS4_23SM90_TMA_LOAD_MULTICASTES1B_vS1C_EENS_8epilogue10collective6detail29Sm90TmaWarpSpecializedAdapterINS1G_15DefaultEpilogueISJ_SK_SK_NS1F_6thread17LinearCombinationISJ_Li1EffLNS1K_9ScaleType4KindE0ELNS_15FloatRoundStyleE2ESJ_EENS1_15EpilogueDefaultEEEEEvvEEEEvNT_6ParamsE,@function
        .size           _ZN7cutlass13device_kernelINS_4gemm6kernel13GemmUniversalIN4cute5tupleIJiiiiEEENS1_10collective13CollectiveMmaINS1_34MainloopSm90TmaGmmaWarpSpecializedILi5ENS5_IJNS4_1CILi2EEENSA_ILi1EEESC_EEENS1_35KernelTmaWarpSpecializedCooperativeEEENS5_IJNSA_ILi256EEENSA_ILi128EEESH_EEENS_10tfloat32_tENS5_IJlSC_lEEESJ_SK_NS4_8TiledMMAINS4_8MMA_AtomIJNS4_4SM904GMMA30MMA_64x128x8_F32TF32TF32_SS_TNILNSO_7ScaleInE1ELSQ_1EEEEEENS4_6LayoutISD_NS5_IJSC_NSA_ILi0EEESU_EEEEENS5_IJNS4_10UnderscoreESX_SX_EEEEENS4_13SM90_TMA_LOADENS4_14ComposedLayoutINS4_7SwizzleILi3ELi4ELi3EEENS4_18smem_ptr_flag_bitsILi32EEENST_INS5_IJNSA_ILi8EEENSA_ILi32EEEEEENS5_IJS17_SC_EEEEEEEvNS4_8identityENS4_23SM90_TMA_LOAD_MULTICASTES1B_vS1C_EENS_8epilogue10collective6detail29Sm90TmaWarpSpecializedAdapterINS1G_15DefaultEpilogueISJ_SK_SK_NS1F_6thread17LinearCombinationISJ_Li1EffLNS1K_9ScaleType4KindE0ELNS_15FloatRoundStyleE2ESJ_EENS1_15EpilogueDefaultEEEEEvvEEEEvNT_6ParamsE,(.L_x_327 - _ZN7cutlass13device_kernelINS_4gemm6kernel13GemmUniversalIN4cute5tupleIJiiiiEEENS1_10collective13CollectiveMmaINS1_34MainloopSm90TmaGmmaWarpSpecializedILi5ENS5_IJNS4_1CILi2EEENSA_ILi1EEESC_EEENS1_35KernelTmaWarpSpecializedCooperativeEEENS5_IJNSA_ILi256EEENSA_ILi128EEESH_EEENS_10tfloat32_tENS5_IJlSC_lEEESJ_SK_NS4_8TiledMMAINS4_8MMA_AtomIJNS4_4SM904GMMA30MMA_64x128x8_F32TF32TF32_SS_TNILNSO_7ScaleInE1ELSQ_1EEEEEENS4_6LayoutISD_NS5_IJSC_NSA_ILi0EEESU_EEEEENS5_IJNS4_10UnderscoreESX_SX_EEEEENS4_13SM90_TMA_LOADENS4_14ComposedLayoutINS4_7SwizzleILi3ELi4ELi3EEENS4_18smem_ptr_flag_bitsILi32EEENST_INS5_IJNSA_ILi8EEENSA_ILi32EEEEEENS5_IJS17_SC_EEEEEEEvNS4_8identityENS4_23SM90_TMA_LOAD_MULTICASTES1B_vS1C_EENS_8epilogue10collective6detail29Sm90TmaWarpSpecializedAdapterINS1G_15DefaultEpilogueISJ_SK_SK_NS1F_6thread17LinearCombinationISJ_Li1EffLNS1K_9ScaleType4KindE0ELNS_15FloatRoundStyleE2ESJ_EENS1_15EpilogueDefaultEEEEEvvEEEEvNT_6ParamsE)
        .other          _ZN7cutlass13device_kernelINS_4gemm6kernel13GemmUniversalIN4cute5tupleIJiiiiEEENS1_10collective13CollectiveMmaINS1_34MainloopSm90TmaGmmaWarpSpecializedILi5ENS5_IJNS4_1CILi2EEENSA_ILi1EEESC_EEENS1_35KernelTmaWarpSpecializedCooperativeEEENS5_IJNSA_ILi256EEENSA_ILi128EEESH_EEENS_10tfloat32_tENS5_IJlSC_lEEESJ_SK_NS4_8TiledMMAINS4_8MMA_AtomIJNS4_4SM904GMMA30MMA_64x128x8_F32TF32TF32_SS_TNILNSO_7ScaleInE1ELSQ_1EEEEEENS4_6LayoutISD_NS5_IJSC_NSA_ILi0EEESU_EEEEENS5_IJNS4_10UnderscoreESX_SX_EEEEENS4_13SM90_TMA_LOADENS4_14ComposedLayoutINS4_7SwizzleILi3ELi4ELi3EEENS4_18smem_ptr_flag_bitsILi32EEENST_INS5_IJNSA_ILi8EEENSA_ILi32EEEEEENS5_IJS17_SC_EEEEEEEvNS4_8identityENS4_23SM90_TMA_LOAD_MULTICASTES1B_vS1C_EENS_8epilogue10collective6detail29Sm90TmaWarpSpecializedAdapterINS1G_15DefaultEpilogueISJ_SK_SK_NS1F_6thread17LinearCombinationISJ_Li1EffLNS1K_9ScaleType4KindE0ELNS_15FloatRoundStyleE2ESJ_EENS1_15EpilogueDefaultEEEEEvvEEEEvNT_6ParamsE,@"STO_CUDA_ENTRY STV_DEFAULT"
_ZN7cutlass13device_kernelINS_4gemm6kernel13GemmUniversalIN4cute5tupleIJiiiiEEENS1_10collective13CollectiveMmaINS1_34MainloopSm90TmaGmmaWarpSpecializedILi5ENS5_IJNS4_1CILi2EEENSA_ILi1EEESC_EEENS1_35KernelTmaWarpSpecializedCooperativeEEENS5_IJNSA_ILi256EEENSA_ILi128EEESH_EEENS_10tfloat32_tENS5_IJlSC_lEEESJ_SK_NS4_8TiledMMAINS4_8MMA_AtomIJNS4_4SM904GMMA30MMA_64x128x8_F32TF32TF32_SS_TNILNSO_7ScaleInE1ELSQ_1EEEEEENS4_6LayoutISD_NS5_IJSC_NSA_ILi0EEESU_EEEEENS5_IJNS4_10UnderscoreESX_SX_EEEEENS4_13SM90_TMA_LOADENS4_14ComposedLayoutINS4_7SwizzleILi3ELi4ELi3EEENS4_18smem_ptr_flag_bitsILi32EEENST_INS5_IJNSA_ILi8EEENSA_ILi32EEEEEENS5_IJS17_SC_EEEEEEEvNS4_8identityENS4_23SM90_TMA_LOAD_MULTICASTES1B_vS1C_EENS_8epilogue10collective6detail29Sm90TmaWarpSpecializedAdapterINS1G_15DefaultEpilogueISJ_SK_SK_NS1F_6thread17LinearCombinationISJ_Li1EffLNS1K_9ScaleType4KindE0ELNS_15FloatRoundStyleE2ESJ_EENS1_15EpilogueDefaultEEEEEvvEEEEvNT_6ParamsE:
[----:B------:R-:W0:Y:S01]  /*0000*/  LDC R1, c[0x0][0x28] ;  /* 0x00000a00ff017b82 */ /* 0x000e220000000800 */
[----:B------:R-:W1:Y:S01]  /*0010*/  S2R R18, SR_TID.X ;  /* 0x0000000000127919 */ /* 0x000e620000002100 */
[----:B------:R-:W-:Y:S01]  /*0020*/  ELECT P0, URZ, PT ;  /* 0x00000000003f782f */ /* 0x000fe20003800000 */
[----:B------:R-:W-:Y:S01]  /*0030*/  BSSY B0, `(.L_x_0) ;  /* 0x000000f000007945 */ /* 0x000fe20003800000 */
[--C-:B-1----:R-:W-:Y:S02]  /*0040*/  SHF.R.U32.HI R0, RZ, 0x5, R18.reuse ;  /* 0x00000005ff007819 */ /* 0x102fe40000011612 */
[----:B------:R-:W-:-:S03]  /*0050*/  SHF.R.U32.HI R3, RZ, 0x7, R18 ;  /* 0x00000007ff037819 */ /* 0x000fc60000011612 */
[----:B------:R-:W1:Y:S04]  /*0060*/  SHFL.IDX PT, R2, R0, RZ, 0x1f ;  /* 0x00001fff00027589 */ /* 0x000e6800000e0000 */
[----:B------:R2:W3:Y:S01]  /*0070*/  SHFL.IDX PT, R5, R3, RZ, 0x1f ;  /* 0x00001fff03057589 */ /* 0x0004e200000e0000 */
[----:B-1----:R-:W-:-:S13]  /*0080*/  ISETP.NE.OR P0, PT, R2, RZ, !P0 ;  /* 0x000000ff0200720c */ /* 0x002fda0004705670 */
[----:B0-23--:R-:W-:Y:S05]  /*0090*/  @P0 BRA `(.L_x_1) ;  /* 0x0000000000200947 */ /* 0x00dfea0003800000 */
[----:B------:R-:W-:Y:S02]  /*00a0*/  ULDC.64 UR4, c[0x0][0x198] ;  /* 0x0000660000047ab9 */ /* 0x000fe40000000a00 */
[----:B------:R-:W-:Y:S02]  /*00b0*/  UIADD3 UR6, UP0, UR4, 0xf0, URZ ;  /* 0x000000f004067890 */ /* 0x000fe4000ff1e03f */
[----:B------:R-:W-:Y:S02]  /*00c0*/  UIADD3 UR4, UP1, UR4, 0x1f0, URZ ;  /* 0x000001f004047890 */ /* 0x000fe4000ff3e03f */
[----:B------:R-:W-:Y:S02]  /*00d0*/  UIADD3.X UR7, URZ, UR5, URZ, UP0, !UPT ;  /* 0x000000053f077290 */ /* 0x000fe400087fe43f */
[----:B------:R-:W-:-:S07]  /*00e0*/  UIADD3.X UR5, URZ, UR5, URZ, UP1, !UPT ;  /* 0x000000053f057290 */ /* 0x000fce0008ffe43f */
[----:B------:R0:W-:Y:S02]  /*00f0*/  UTMACCTL.PF [UR6] ;  /* 0x00000000060079b9 */ /* 0x0001e40008040000 */
[----:B------:R0:W-:Y:S02]  /*0100*/  UTMACCTL.PF [UR4] ;  /* 0x00000000040079b9 */ /* 0x0001e40008040000 */
[----:B0-----:R-:W-:Y:S01]  /*0110*/  NOP ;  /* 0x0000000000007918 */ /* 0x001fe20000000000 */
.L_x_1:
[----:B------:R-:W-:Y:S05]  /*0120*/  BSYNC B0 ;  /* 0x0000000000007941 */ /* 0x000fea0003800000 */
.L_x_0:
[----:B------:R-:W0:Y:S02]  /*0130*/  SHFL.IDX PT, R3, R0, RZ, 0x1f ;  /* 0x00001fff00037589 */ /* 0x000e2400000e0000 */
[----:B0-----:R-:W-:-:S13]  /*0140*/  ISETP.NE.AND P0, PT, R3, RZ, PT ;  /* 0x000000ff0300720c */ /* 0x001fda0003f05270 */
[----:B------:R-:W-:Y:S05]  /*0150*/  @P0 BRA `(.L_x_2) ;  /* 0x0000000000600947 */ /* 0x000fea0003800000 */
[----:B------:R-:W0:Y:S01]  /*0160*/  S2UR UR8, SR_CgaCtaId ;  /* 0x00000000000879c3 */ /* 0x000e220000008800 */
[----:B------:R-:W-:Y:S01]  /*0170*/  UMOV UR4, 0x400 ;  /* 0x0000040000047882 */ /* 0x000fe20000000000 */
[----:B------:R-:W-:Y:S01]  /*0180*/  UMOV UR5, 0x1 ;  /* 0x0000000100057882 */ /* 0x000fe20000000000 */
[----:B------:R-:W-:Y:S01]  /*0190*/  UMOV UR6, 0x4 ;  /* 0x0000000400067882 */ /* 0x000fe20000000000 */
[----:B------:R-:W-:Y:S01]  /*01a0*/  ELECT P0, URZ, PT ;  /* 0x00000000003f782f */ /* 0x000fe20003800000 */
[----:B------:R-:W-:-:S04]  /*01b0*/  UIADD3 UR6, -UR6, 0x100000, URZ ;  /* 0x0010000006067890 */ /* 0x000fc8000fffe13f */
[----:B------:R-:W-:Y:S02]  /*01c0*/  USHF.L.U32 UR7, UR6, 0xb, URZ ;  /* 0x0000000b06077899 */ /* 0x000fe4000800063f */
[----:B------:R-:W-:Y:S02]  /*01d0*/  USHF.L.U32 UR6, UR6, 0x1, URZ ;  /* 0x0000000106067899 */ /* 0x000fe4000800063f */
[----:B0-----:R-:W-:Y:S02]  /*01e0*/  ULEA UR8, UR8, UR4, 0x18 ;  /* 0x0000000408087291 */ /* 0x001fe4000f8ec03f */
[----:B------:R-:W-:-:S04]  /*01f0*/  UIADD3 UR4, -UR5, 0x100000, URZ ;  /* 0x0010000005047890 */ /* 0x000fc8000fffe13f */
[----:B------:R-:W-:Y:S02]  /*0200*/  USHF.L.U32 UR5, UR4, 0xb, URZ ;  /* 0x0000000b04057899 */ /* 0x000fe4000800063f */
[----:B------:R-:W-:Y:S01]  /*0210*/  USHF.L.U32 UR4, UR4, 0x1, URZ ;  /* 0x0000000104047899 */ /* 0x000fe2000800063f */
[----:B------:R-:W0:Y:S11]  /*0220*/  FENCE.VIEW.ASYNC.S ;  /* 0x00000000000073c6 */ /* 0x000e360000000000 */
[----:B0-----:R0:W1:Y:S01]  /*0230*/  SYNCS.EXCH.64 URZ, [UR8], UR4 ;  /* 0x00000004083f75b2 */ /* 0x0010620008000100 */
[----:B------:R0:W2:Y:S01]  /*0240*/  SYNCS.EXCH.64 URZ, [UR8+0x28], UR6 ;  /* 0x00002806083f75b2 */ /* 0x0000a20008000100 */
[----:B------:R0:W3:Y:S01]  /*0250*/  SYNCS.EXCH.64 URZ, [UR8+0x8], UR4 ;  /* 0x00000804083f75b2 */ /* 0x0000e20008000100 */
[----:B------:R0:W4:Y:S01]  /*0260*/  SYNCS.EXCH.64 URZ, [UR8+0x30], UR6 ;  /* 0x00003006083f75b2 */ /* 0x0001220008000100 */
[----:B------:R0:W0:Y:S01]  /*0270*/  SYNCS.EXCH.64 URZ, [UR8+0x10], UR4 ;  /* 0x00001004083f75b2 */ /* 0x0000220008000100 */
[----:B------:R0:W0:Y:S01]  /*0280*/  SYNCS.EXCH.64 URZ, [UR8+0x38], UR6 ;  /* 0x00003806083f75b2 */ /* 0x0000220008000100 */
[----:B------:R0:W0:Y:S01]  /*0290*/  SYNCS.EXCH.64 URZ, [UR8+0x18], UR4 ;  /* 0x00001804083f75b2 */ /* 0x0000220008000100 */
[----:B------:R0:W0:Y:S01]  /*02a0*/  SYNCS.EXCH.64 URZ, [UR8+0x40], UR6 ;  /* 0x00004006083f75b2 */ /* 0x0000220008000100 */
[----:B------:R0:W0:Y:S01]  /*02b0*/  SYNCS.EXCH.64 URZ, [UR8+0x20], UR4 ;  /* 0x00002004083f75b2 */ /* 0x0000220008000100 */
[----:B------:R0:W0:Y:S01]  /*02c0*/  SYNCS.EXCH.64 URZ, [UR8+0x48], UR6 ;  /* 0x00004806083f75b2 */ /* 0x0000220008000100 */
[----:B------:R-:W-:Y:S01]  /*02d0*/  NOP ;  /* 0x0000000000007918 */ /* 0x000fe20000000000 */
.L_x_2:
[----:B------:R-:W-:Y:S01]  /*02e0*/  SHF.R.S32.HI R7, RZ, 0x1f, R18 ;  /* 0x0000001fff077819 */ /* 0x000fe20000011412 */
[----:B------:R-:W5:Y:S01]  /*02f0*/  SHFL.IDX PT, R0, R0, RZ, 0x1f ;  /* 0x00001fff00007589 */ /* 0x000f6200000e0000 */
[----:B0-----:R-:W0:Y:S01]  /*0300*/  S2UR UR8, SR_CTAID.X ;  /* 0x00000000000879c3 */ /* 0x001e220000002500 */
[----:B------:R-:W-:Y:S02]  /*0310*/  ELECT P0, URZ, PT ;  /* 0x00000000003f782f */ /* 0x000fe40003800000 */
[----:B------:R-:W-:Y:S01]  /*0320*/  LEA.HI R7, R7, R18, RZ, 0x7 ;  /* 0x0000001207077211 */ /* 0x000fe200078f38ff */
[----:B------:R-:W1:Y:S01]  /*0330*/  S2R R4, SR_CTAID.Y ;  /* 0x0000000000047919 */ /* 0x000e620000002600 */
[----:B------:R-:W-:Y:S01]  /*0340*/  SHF.R.S32.HI R8, RZ, 0x1f, R3 ;  /* 0x0000001fff087819 */ /* 0x000fe20000011403 */
[----:B------:R-:W-:Y:S01]  /*0350*/  ULDC UR4, c[0x0][0x150] ;  /* 0x0000540000047ab9 */ /* 0x000fe20000000800 */
[----:B------:R-:W-:Y:S01]  /*0360*/  LOP3.LUT R7, R7, 0xffffff80, RZ, 0xc0, !PT ;  /* 0xffffff8007077812 */ /* 0x000fe200078ec0ff */
[----:B------:R-:W-:Y:S01]  /*0370*/  NOP ;  /* 0x0000000000007918 */ /* 0x000fe20000000000 */
[----:B------:R-:W-:Y:S01]  /*0380*/  LEA.HI R8, R8, R3, RZ, 0x2 ;  /* 0x0000000308087211 */ /* 0x000fe200078f10ff */
[----:B------:R-:W2:Y:S01]  /*0390*/  LDC R10, c[0x0][0x144] ;  /* 0x00005100ff0a7b82 */ /* 0x000ea20000000800 */
[----:B------:R-:W-:Y:S01]  /*03a0*/  NOP ;  /* 0x0000000000007918 */ /* 0x000fe20000000000 */
[----:B------:R-:W-:Y:S01]  /*03b0*/  IMAD.IADD R6, R18, 0x1, -R7 ;  /* 0x0000000112067824 */ /* 0x000fe200078e0a07 */
[----:B------:R-:W-:Y:S01]  /*03c0*/  LOP3.LUT R8, R8, 0x3ffffffc, RZ, 0xc0, !PT ;  /* 0x3ffffffc08087812 */ /* 0x000fe200078ec0ff */
[----:B------:R-:W-:Y:S01]  /*03d0*/  IMAD.MOV.U32 R22, RZ, RZ, 0x1 ;  /* 0x00000001ff167424 */ /* 0x000fe200078e00ff */
[----:B------:R-:W-:-:S02]  /*03e0*/  ISETP.NE.AND P3, PT, R5, RZ, PT ;  /* 0x000000ff0500720c */ /* 0x000fc40003f65270 */
[----:B------:R-:W-:Y:S01]  /*03f0*/  SHF.R.S32.HI R7, RZ, 0x1f, R6 ;  /* 0x0000001fff077819 */ /* 0x000fe20000011406 */
[----:B------:R-:W-:Y:S01]  /*0400*/  IMAD.IADD R8, R3, 0x1, -R8 ;  /* 0x0000000103087824 */ /* 0x000fe200078e0a08 */
[----:B------:R-:W3:Y:S02]  /*0410*/  LDC R13, c[0x0][0x140] ;  /* 0x00005000ff0d7b82 */ /* 0x000ee40000000800 */
[----:B------:R-:W-:Y:S02]  /*0420*/  LEA.HI R7, R7, R6, RZ, 0x3 ;  /* 0x0000000607077211 */ /* 0x000fe400078f18ff */
[----:B-----5:R-:W-:Y:S02]  /*0430*/  ISETP.NE.OR P0, PT, R0, RZ, !P0 ;  /* 0x000000ff0000720c */ /* 0x020fe40004705670 */
[--C-:B------:R-:W-:Y:S02]  /*0440*/  SHF.R.S32.HI R0, RZ, 0x3, R7.reuse ;  /* 0x00000003ff007819 */ /* 0x100fe40000011407 */
[----:B------:R-:W-:-:S02]  /*0450*/  SHF.R.S32.HI R7, RZ, 0x1f, R7 ;  /* 0x0000001fff077819 */ /* 0x000fc40000011407 */
[----:B0-----:R-:W-:Y:S02]  /*0460*/  I2FP.F32.U32 R9, UR8 ;  /* 0x0000000800097c45 */ /* 0x001fe40008201000 */
[----:B------:R-:W-:-:S03]  /*0470*/  LEA.HI R7, R7, R0, RZ, 0x2 ;  /* 0x0000000007077211 */ /* 0x000fc600078f10ff */
[----:B------:R-:W-:Y:S01]  /*0480*/  FMUL R9, R9, UR4 ;  /* 0x0000000409097c20 */ /* 0x000fe20008400000 */
[----:B------:R-:W-:Y:S01]  /*0490*/  LOP3.LUT R7, R7, 0xfffffffc, RZ, 0xc0, !PT ;  /* 0xfffffffc07077812 */ /* 0x000fe200078ec0ff */
[----:B------:R-:W-:Y:S01]  /*04a0*/  VOTEU.ALL UP0, P0 ;  /* 0x00000000003f7886 */ /* 0x000fe20000000000 */
[----:B-1----:R-:W-:Y:S01]  /*04b0*/  I2FP.F32.U32 R3, R4 ;  /* 0x0000000400037245 */ /* 0x002fe20000201000 */
[----:B------:R-:W-:Y:S01]  /*04c0*/  ULDC UR4, c[0x0][0x154] ;  /* 0x0000550000047ab9 */ /* 0x000fe20000000800 */
[----:B------:R-:W-:Y:S01]  /*04d0*/  VOTEU.ALL UP1, P0 ;  /* 0x00000000003f7886 */ /* 0x000fe20000020000 */
[----:B------:R-:W0:Y:S01]  /*04e0*/  F2I.U32.TRUNC.NTZ R9, R9 ;  /* 0x0000000900097305 */ /* 0x000e22000020f000 */
[----:B------:R-:W-:Y:S01]  /*04f0*/  IMAD.IADD R7, R0, 0x1, -R7 ;  /* 0x0000000100077824 */ /* 0x000fe200078e0a07 */
[----:B------:R-:W1:Y:S01]  /*0500*/  @!UP0 S2UR UR7, SR_CgaCtaId ;  /* 0x00000000000789c3 */ /* 0x000e620000008800 */
[----:B------:R-:W-:Y:S01]  /*0510*/  FMUL R12, R3, UR4 ;  /* 0x00000004030c7c20 */ /* 0x000fe20008400000 */
[----:B------:R-:W-:Y:S01]  /*0520*/  UMOV UR4, 0x20 ;  /* 0x0000002000047882 */ /* 0x000fe20000000000 */
[----:B------:R-:W-:Y:S01]  /*0530*/  IMAD R8, R8, 0x4, R7 ;  /* 0x0000000408087824 */ /* 0x000fe200078e0207 */
[----:B------:R-:W-:Y:S01]  /*0540*/  @!UP0 UMOV UR6, 0x400 ;  /* 0x0000040000068882 */ /* 0x000fe20000000000 */
[----:B------:R-:W-:-:S04]  /*0550*/  @!UP0 UIADD3 UR4, -UR4, 0x100000, URZ ;  /* 0x0010000004048890 */ /* 0x000fc8000fffe13f */
[----:B------:R-:W-:Y:S02]  /*0560*/  @!UP0 USHF.L.U32 UR5, UR4, 0xb, URZ ;  /* 0x0000000b04058899 */ /* 0x000fe4000800063f */
[----:B------:R-:W-:Y:S01]  /*0570*/  @!UP0 USHF.L.U32 UR4, UR4, 0x1, URZ ;  /* 0x0000000104048899 */ /* 0x000fe2000800063f */
[----:B---3--:R-:W-:Y:S01]  /*0580*/  ISETP.EQ.U32.AND P2, PT, R13, 0x1, PT ;  /* 0x000000010d00780c */ /* 0x008fe20003f42070 */
[----:B------:R-:W3:Y:S01]  /*0590*/  F2I.U32.TRUNC.NTZ R12, R12 ;  /* 0x0000000c000c7305 */ /* 0x000ee2000020f000 */
[----:B------:R-:W-:Y:S01]  /*05a0*/  LEA.HI R0, R8, R8, RZ, 0x1 ;  /* 0x0000000808007211 */ /* 0x000fe200078f08ff */
[----:B------:R-:W5:Y:S03]  /*05b0*/  LDC R7, c[0x0][0x148] ;  /* 0x00005200ff077b82 */ /* 0x000f660000000800 */
[----:B------:R-:W-:Y:S01]  /*05c0*/  LOP3.LUT R11, R0, 0xfffffffe, RZ, 0xc0, !PT ;  /* 0xfffffffe000b7812 */ /* 0x000fe200078ec0ff */
[----:B0-----:R-:W-:Y:S01]  /*05d0*/  IMAD.MOV R15, RZ, RZ, -R9 ;  /* 0x000000ffff0f7224 */ /* 0x001fe200078e0a09 */
[----:B------:R-:W-:-:S03]  /*05e0*/  SHF.R.S32.HI R9, RZ, 0x1f, R2 ;  /* 0x0000001fff097819 */ /* 0x000fc60000011402 */
[----:B--2---:R-:W-:Y:S01]  /*05f0*/  IMAD R3, R10, R15, UR8 ;  /* 0x000000080a037e24 */ /* 0x004fe2000f8e020f */
[----:B------:R-:W-:Y:S01]  /*0600*/  LEA.HI R9, R9, R2, RZ, 0x2 ;  /* 0x0000000209097211 */ /* 0x000fe200078f10ff */
[C---:B------:R-:W-:Y:S02]  /*0610*/  IMAD.IADD R0, R8.reuse, 0x1, -R11 ;  /* 0x0000000108007824 */ /* 0x040fe400078e0a0b */
[----:B------:R-:W-:Y:S01]  /*0620*/  IMAD.SHL.U32 R11, R8, 0x4, RZ ;  /* 0x00000004080b7824 */ /* 0x000fe200078e00ff */
[----:B------:R-:W-:Y:S01]  /*0630*/  LOP3.LUT R9, R9, 0xfffffffc, RZ, 0xc0, !PT ;  /* 0xfffffffc09097812 */ /* 0x000fe200078ec0ff */
[----:B---3--:R-:W-:Y:S01]  /*0640*/  IMAD.MOV R24, RZ, RZ, -R12 ;  /* 0x000000ffff187224 */ /* 0x008fe200078e0a0c */
[----:B------:R-:W-:Y:S01]  /*0650*/  ISETP.NE.AND P4, PT, R0, R3, PT ;  /* 0x000000030000720c */ /* 0x000fe20003f85270 */
[----:B-1----:R-:W-:Y:S01]  /*0660*/  @!UP0 ULEA UR6, UR7, UR6, 0x18 ;  /* 0x0000000607068291 */ /* 0x002fe2000f8ec03f */
[----:B------:R-:W-:Y:S01]  /*0670*/  LOP3.LUT R152, R8, 0xc, R11, 0x78, !PT ;  /* 0x0000000c08987812 */ /* 0x000fe200078e780b */
[----:B------:R-:W-:Y:S01]  /*0680*/  IMAD.IADD R0, R2, 0x1, -R9 ;  /* 0x0000000102007824 */ /* 0x000fe200078e0a09 */
[----:B------:R-:W-:Y:S01]  /*0690*/  VOTEU.ALL UP0, P0 ;  /* 0x00000000003f7886 */ /* 0x000fe20000000000 */
[----:B------:R-:W-:Y:S01]  /*06a0*/  LOP3.LUT P0, RZ, R6, 0x7, RZ, 0xc0, !PT ;  /* 0x0000000706ff7812 */ /* 0x000fe2000780c0ff */
[----:B------:R-:W-:-:S02]  /*06b0*/  VIADD R6, R5, 0xffffffff ;  /* 0xffffffff05067836 */ /* 0x000fc40000000000 */
[----:B------:R-:W-:Y:S01]  /*06c0*/  ISETP.NE.AND P1, PT, R0, 0x3, PT ;  /* 0x000000030000780c */ /* 0x000fe20003f25270 */
[----:B-----5:R-:W-:Y:S01]  /*06d0*/  IMAD R9, R7, R24, R4 ;  /* 0x0000001807097224 */ /* 0x020fe200078e0204 */
[----:B------:R-:W-:Y:S02]  /*06e0*/  ISETP.LT.U32.AND P0, PT, R152, 0x2, !P0 ;  /* 0x000000029800780c */ /* 0x000fe40004701070 */
[----:B------:R-:W-:Y:S01]  /*06f0*/  ISETP.EQ.OR P1, PT, R0, RZ, !P1 ;  /* 0x000000ff0000720c */ /* 0x000fe20004f22670 */
[----:B------:R-:W0:Y:S02]  /*0700*/  FENCE.VIEW.ASYNC.S ;  /* 0x00000000000073c6 */ /* 0x000e240000000000 */
[----:B0-----:R0:W1:Y:S01]  /*0710*/  @!UP0 SYNCS.EXCH.64 URZ, [UR6+0x60], UR4 ;  /* 0x00006004063f85b2 */ /* 0x0010620008000100 */
[----:B------:R-:W-:Y:S02]  /*0720*/  @P4 LEA.HI R2, R152, R152, RZ, 0x1 ;  /* 0x0000009898024211 */ /* 0x000fe400078f08ff */
[----:B------:R-:W-:-:S02]  /*0730*/  ISETP.EQ.AND P1, PT, R5, RZ, P1 ;  /* 0x000000ff0500720c */ /* 0x000fc40000f22270 */
[----:B------:R-:W-:Y:S02]  /*0740*/  @P4 SHF.R.S32.HI R2, RZ, 0x1, R2 ;  /* 0x00000001ff024819 */ /* 0x000fe40000011402 */
[----:B------:R-:W-:Y:S02]  /*0750*/  ISETP.GE.U32.AND P6, PT, R6, 0x2, PT ;  /* 0x000000020600780c */ /* 0x000fe40003fc6070 */
[----:B------:R-:W-:Y:S02]  /*0760*/  @P4 ISETP.NE.AND P5, PT, R2, R9, PT ;  /* 0x000000090200420c */ /* 0x000fe40003fa5270 */
[----:B------:R-:W-:Y:S02]  /*0770*/  SEL R9, RZ, 0x1, !P0 ;  /* 0x00000001ff097807 */ /* 0x000fe40004000000 */
[----:B------:R-:W-:Y:S02]  /*0780*/  @P4 SEL R22, RZ, 0x1, P5 ;  /* 0x00000001ff164807 */ /* 0x000fe40002800000 */
[----:B------:R-:W-:Y:S01]  /*0790*/  SEL R19, RZ, 0x1, !P1 ;  /* 0x00000001ff137807 */ /* 0x000fe20004800000 */
[----:B------:R0:W2:Y:S01]  /*07a0*/  @!UP1 SYNCS.EXCH.64 URZ, [UR6+0x68], UR4 ;  /* 0x00006804063f95b2 */ /* 0x0000a20008000100 */
[----:B------:R-:W-:Y:S01]  /*07b0*/  LOP3.LUT R22, R22, R9, RZ, 0xc0, !PT ;  /* 0x0000000916167212 */ /* 0x000fe200078ec0ff */
[----:B------:R-:W-:Y:S01]  /*07c0*/  NOP ;  /* 0x0000000000007918 */ /* 0x000fe20000000000 */
[----:B------:R-:W-:Y:S01]  /*07d0*/  SEL R19, R19, 0x2, P6 ;  /* 0x0000000213137807 */ /* 0x000fe20003000000 */
[----:B------:R-:W-:Y:S06]  /*07e0*/  @!P2 BRA `(.L_x_3) ;  /* 0x000000000008a947 */ /* 0x000fec0003800000 */
[----:B-12-4-:R-:W-:Y:S01]  /*07f0*/  UCGABAR_ARV ;  /* 0x00000000000079c7 */ /* 0x016fe20008000000 */
[----:B------:R-:W-:Y:S05]  /*0800*/  BRA `(.L_x_4) ;  /* 0x0000000000047947 */ /* 0x000fea0003800000 */
.L_x_3:
[----:B-12-4-:R-:W-:Y:S01]  /*0810*/  NOP ;  /* 0x0000000000007918 */ /* 0x016fe20000000000 */
.L_x_4:
[----:B------:R-:W1:Y:S01]  /*0820*/  LDC R2, c[0x0][0x65c] ;  /* 0x00019700ff027b82 */ /* 0x000e620000000800 */
[----:B------:R-:W-:Y:S02]  /*0830*/  IMAD.U32 R8, RZ, RZ, UR8 ;  /* 0x00000008ff087e24 */ /* 0x000fe4000f8e00ff */
[----:B------:R-:W-:Y:S01]  /*0840*/  IMAD.MOV.U32 R9, RZ, RZ, RZ ;  /* 0x000000ffff097224 */ /* 0x000fe200078e00ff */
[----:B-1----:R-:W-:-:S04]  /*0850*/  ISETP.NE.AND P1, PT, R2, 0x1, PT ;  /* 0x000000010200780c */ /* 0x002fc80003f25270 */
[----:B------:R-:W-:-:S09]  /*0860*/  P2R R5, PR, RZ, 0x2 ;  /* 0x00000002ff057803 */ /* 0x000fd20000000000 */
[----:B------:R-:W1:Y:S01]  /*0870*/  @P1 LDC R17, c[0x0][0x10] ;  /* 0x00000400ff111b82 */ /* 0x000e620000000800 */
[----:B------:R-:W-:Y:S02]  /*0880*/  @P1 IMAD.MOV.U32 R5, RZ, RZ, RZ ;  /* 0x000000ffff051224 */ /* 0x000fe400078e00ff */
[----:B------:R-:W-:-:S05]  /*0890*/  @P1 IMAD.MOV.U32 R13, RZ, RZ, RZ ;  /* 0x000000ffff0d1224 */ /* 0x000fca00078e00ff */
[----:B------:R-:W2:Y:S01]  /*08a0*/  @!P1 LDC R11, c[0x0][0xc] ;  /* 0x00000300ff0b9b82 */ /* 0x000ea20000000800 */
[----:B-1----:R-:W-:-:S04]  /*08b0*/  @P1 IMAD.WIDE.U32 R16, R17, UR8, R4 ;  /* 0x0000000811101c25 */ /* 0x002fc8000f8e0004 */
[----:B------:R-:W-:Y:S02]  /*08c0*/  @P1 IMAD.IADD R17, R17, 0x1, R13 ;  /* 0x0000000111111824 */ /* 0x000fe400078e020d */
[----:B--2---:R-:W-:-:S04]  /*08d0*/  @!P1 IMAD.WIDE.U32 R8, R4, R11, R8 ;  /* 0x0000000b04089225 */ /* 0x004fc800078e0008 */
[----:B------:R-:W-:Y:S02]  /*08e0*/  @!P1 IMAD.MOV.U32 R16, RZ, RZ, R8 ;  /* 0x000000ffff109224 */ /* 0x000fe400078e0008 */
[----:B------:R-:W-:Y:S01]  /*08f0*/  @!P1 IMAD.MOV.U32 R17, RZ, RZ, R9 ;  /* 0x000000ffff119224 */ /* 0x000fe200078e0009 */
[----:B------:R-:W-:Y:S06]  /*0900*/  @!P2 BRA `(.L_x_5) ;  /* 0x00000000000ca947 */ /* 0x000fec0003800000 */
[----:B------:R-:W-:Y:S01]  /*0910*/  UCGABAR_WAIT ;  /* 0x0000000000007dc7 */ /* 0x000fe20008000000 */
[----:B------:R-:W-:Y:S01]  /*0920*/  CCTL.IVALL ;  /* 0x00000000ff00798f */ /* 0x000fe20002000000 */
[----:B------:R-:W-:Y:S05]  /*0930*/  BRA `(.L_x_6) ;  /* 0x0000000000047947 */ /* 0x000fea0003800000 */
.L_x_5:
[----:B------:R-:W-:Y:S06]  /*0940*/  BAR.SYNC.DEFER_BLOCKING 0x0 ;  /* 0x0000000000007b1d */ /* 0x000fec0000010000 */
.L_x_6:
[----:B------:R-:W-:Y:S05]  /*0950*/  @!P3 BRA `(.L_x_7) ;  /* 0x000000b40000b947 */ /* 0x000fea0003800000 */
[----:B------:R-:W-:-:S13]  /*0960*/  ISETP.GT.U32.AND P0, PT, R6, 0x1, PT ;  /* 0x000000010600780c */ /* 0x000fda0003f04070 */
[----:B0-----:R-:W-:Y:S05]  /*0970*/  @P0 EXIT ;  /* 0x000000000000094d */ /* 0x001fea0003800000 */
[----:B------:R-:W-:Y:S01]  /*0980*/  ULDC.64 UR4, c[0x0][0x650] ;  /* 0x0001940000047ab9 */ /* 0x000fe20000000a00 */
[----:B------:R-:W-:Y:S01]  /*0990*/  PRMT R0, RZ, 0x7610, R0 ;  /* 0x00007610ff007816 */ /* 0x000fe20000000000 */
[----:B------:R-:W-:Y:S01]  /*09a0*/  IMAD.MOV.U32 R153, RZ, RZ, -0x1 ;  /* 0xffffffffff997424 */ /* 0x000fe200078e00ff */
[----:B------:R-:W-:Y:S01]  /*09b0*/  ISETP.GE.U32.AND P0, PT, R16, UR4, PT ;  /* 0x0000000410007c0c */ /* 0x000fe2000bf06070 */
[----:B------:R-:W-:Y:S02]  /*09c0*/  IMAD.MOV.U32 R154, RZ, RZ, -0x1 ;  /* 0xffffffffff9a7424 */ /* 0x000fe400078e00ff */
[----:B------:R-:W-:Y:S01]  /*09d0*/  IMAD.MOV.U32 R23, RZ, RZ, -0x1 ;  /* 0xffffffffff177424 */ /* 0x000fe200078e00ff */
[----:B------:R-:W-:-:S13]  /*09e0*/  ISETP.GE.U32.AND.EX P0, PT, R17, UR5, PT, P0 ;  /* 0x0000000511007c0c */ /* 0x000fda000bf06100 */
[----:B------:R-:W-:Y:S05]  /*09f0*/  @P0 BRA `(.L_x_8) ;  /* 0x00000004002c0947 */ /* 0x000fea0003800000 */
[----:B------:R-:W0:Y:S01]  /*0a00*/  LDC.64 R20, c[0x0][0x628] ;  /* 0x00018a00ff147b82 */ /* 0x000e220000000a00 */
[----:B------:R-:W-:Y:S02]  /*0a10*/  IMAD.MOV.U32 R8, RZ, RZ, R16 ;  /* 0x000000ffff087224 */ /* 0x000fe400078e0010 */
[----:B------:R-:W-:-:S05]  /*0a20*/  IMAD.MOV.U32 R9, RZ, RZ, R17 ;  /* 0x000000ffff097224 */ /* 0x000fca00078e0011 */
[----:B------:R-:W1:Y:S08]  /*0a30*/  LDC R0, c[0x0][0x630] ;  /* 0x00018c00ff007b82 */ /* 0x000e700000000800 */
[----:B------:R-:W2:Y:S01]  /*0a40*/  LDC.64 R26, c[0x0][0x620] ;  /* 0x00018800ff1a7b82 */ /* 0x000ea20000000a00 */
[----:B0-----:R-:W-:-:S04]  /*0a50*/  ISETP.NE.U32.AND P0, PT, R20, RZ, PT ;  /* 0x000000ff1400720c */ /* 0x001fc80003f05070 */
[----:B------:R-:W-:-:S13]  /*0a60*/  ISETP.NE.AND.EX P0, PT, R21, RZ, PT, P0 ;  /* 0x000000ff1500720c */ /* 0x000fda0003f05300 */
[----:B-12---:R-:W-:Y:S05]  /*0a70*/  @!P0 BRA `(.L_x_9) ;  /* 0x0000000000288947 */ /* 0x006fea0003800000 */
[----:B------:R-:W0:Y:S02]  /*0a80*/  LDC R13, c[0x0][0x634] ;  /* 0x00018d00ff0d7b82 */ /* 0x000e240000000800 */
[----:B0-----:R-:W-:-:S05]  /*0a90*/  IADD3 R13, P0, R16, R13, RZ ;  /* 0x0000000d100d7210 */ /* 0x001fca0007f1e0ff */
[----:B------:R-:W-:-:S04]  /*0aa0*/  IMAD.X R15, RZ, RZ, R17, P0 ;  /* 0x000000ffff0f7224 */ /* 0x000fc800000e0611 */
[----:B------:R-:W-:-:S04]  /*0ab0*/  IMAD.WIDE.U32 R8, R15, R20, RZ ;  /* 0x000000140f087225 */ /* 0x000fc800078e00ff */
[----:B------:R-:W-:-:S04]  /*0ac0*/  IMAD.WIDE.U32 R10, P0, R13, R21, R8 ;  /* 0x000000150d0a7225 */ /* 0x000fc80007800008 */
[----:B------:R-:W-:-:S04]  /*0ad0*/  IMAD.WIDE.U32 R8, R13, R20, RZ ;  /* 0x000000140d087225 */ /* 0x000fc800078e00ff */
[----:B------:R-:W-:Y:S01]  /*0ae0*/  IMAD.X R13, RZ, RZ, RZ, P0 ;  /* 0x000000ffff0d7224 */ /* 0x000fe200000e06ff */
[----:B------:R-:W-:Y:S01]  /*0af0*/  IADD3 RZ, P0, R9, R10, RZ ;  /* 0x0000000a09ff7210 */ /* 0x000fe20007f1e0ff */
[----:B------:R-:W-:-:S04]  /*0b00*/  IMAD.MOV.U32 R12, RZ, RZ, R11 ;  /* 0x000000ffff0c7224 */ /* 0x000fc800078e000b */
[----:B------:R-:W-:-:S08]  /*0b10*/  IMAD.WIDE.U32.X R8, R15, R21, R12, P0 ;  /* 0x000000150f087225 */ /* 0x000fd000000e040c */
.L_x_9:
[----:B------:R-:W0:Y:S01]  /*0b20*/  LDC.64 R20, c[0x0][0x640] ;  /* 0x00019000ff147b82 */ /* 0x000e220000000a00 */
[--C-:B------:R-:W-:Y:S01]  /*0b30*/  SHF.R.U64 R28, R8, R0, R9.reuse ;  /* 0x00000000081c7219 */ /* 0x100fe20000001209 */
[----:B------:R-:W-:Y:S01]  /*0b40*/  IMAD R30, R7, R24, R4 ;  /* 0x00000018071e7224 */ /* 0x000fe200078e0204 */
[----:B------:R-:W-:Y:S01]  /*0b50*/  SHF.R.U32.HI R0, RZ, R0, R9 ;  /* 0x00000000ff007219 */ /* 0x000fe20000011609 */
[----:B------:R-:W-:Y:S01]  /*0b60*/  IMAD.MOV.U32 R23, RZ, RZ, 0x1 ;  /* 0x00000001ff177424 */ /* 0x000fe200078e00ff */
[----:B------:R-:W-:-:S03]  /*0b70*/  IADD3 R5, P0, RZ, -R28, RZ ;  /* 0x8000001cff057210 */ /* 0x000fc60007f1e0ff */
[----:B------:R-:W1:Y:S02]  /*0b80*/  LDC R6, c[0x0][0x618] ;  /* 0x00018600ff067b82 */ /* 0x000e640000000800 */
[----:B------:R-:W-:-:S04]  /*0b90*/  IMAD.X R9, RZ, RZ, ~R0, P0 ;  /* 0x000000ffff097224 */ /* 0x000fc800000e0e00 */
[-C--:B------:R-:W-:Y:S02]  /*0ba0*/  IMAD R0, R9, R26.reuse, RZ ;  /* 0x0000001a09007224 */ /* 0x080fe400078e02ff */
[----:B------:R-:W2:Y:S01]  /*0bb0*/  LDC R11, c[0x0][0x608] ;  /* 0x00018200ff0b7b82 */ /* 0x000ea20000000800 */
[----:B------:R-:W-:-:S04]  /*0bc0*/  IMAD.WIDE.U32 R8, R5, R26, R16 ;  /* 0x0000001a05087225 */ /* 0x000fc800078e0010 */
[----:B------:R-:W-:-:S03]  /*0bd0*/  IMAD R5, R5, R27, R0 ;  /* 0x0000001b05057224 */ /* 0x000fc600078e0200 */
[----:B------:R-:W3:Y:S01]  /*0be0*/  LDC R12, c[0x0][0x658] ;  /* 0x00019600ff0c7b82 */ /* 0x000ee20000000800 */
[----:B0-----:R-:W-:Y:S01]  /*0bf0*/  ISETP.NE.U32.AND P0, PT, R20, RZ, PT ;  /* 0x000000ff1400720c */ /* 0x001fe20003f05070 */
[----:B------:R-:W-:Y:S02]  /*0c00*/  IMAD.IADD R5, R9, 0x1, R5 ;  /* 0x0000000109057824 */ /* 0x000fe400078e0205 */
[----:B------:R-:W-:Y:S01]  /*0c10*/  IMAD.MOV.U32 R9, RZ, RZ, -0x1 ;  /* 0xffffffffff097424 */ /* 0x000fe200078e00ff */
[----:B------:R-:W-:-:S03]  /*0c20*/  ISETP.NE.AND.EX P0, PT, R21, RZ, PT, P0 ;  /* 0x000000ff1500720c */ /* 0x000fc60003f05300 */
[----:B------:R-:W0:Y:S01]  /*0c30*/  LDC R15, c[0x0][0x600] ;  /* 0x00018000ff0f7b82 */ /* 0x000e220000000800 */
[-CC-:B-1----:R-:W-:Y:S02]  /*0c40*/  SHF.R.U64 R13, R8, R6.reuse, R5.reuse ;  /* 0x00000006080d7219 */ /* 0x182fe40000001205 */
[----:B------:R-:W-:-:S05]  /*0c50*/  SHF.R.U32.HI R0, RZ, R6, R5 ;  /* 0x00000006ff007219 */ /* 0x000fca0000011605 */
[----:B------:R-:W1:Y:S01]  /*0c60*/  LDC R14, c[0x0][0x648] ;  /* 0x00019200ff0e7b82 */ /* 0x000e620000000800 */
[-CC-:B--2---:R-:W-:Y:S02]  /*0c70*/  SHF.R.U64 R27, R13, R11.reuse, R0.reuse ;  /* 0x0000000b0d1b7219 */ /* 0x184fe40000001200 */
[----:B------:R-:W-:-:S05]  /*0c80*/  SHF.R.U32.HI R5, RZ, R11, R0 ;  /* 0x0000000bff057219 */ /* 0x000fca0000011600 */
[----:B------:R-:W2:Y:S01]  /*0c90*/  LDC R26, c[0x0][0x638] ;  /* 0x00018e00ff1a7b82 */ /* 0x000ea20000000800 */
[-CC-:B---3--:R-:W-:Y:S02]  /*0ca0*/  SHF.R.U64 R24, R27, R12.reuse, R5.reuse ;  /* 0x0000000c1b187219 */ /* 0x188fe40000001205 */
[-C--:B------:R-:W-:Y:S02]  /*0cb0*/  SHF.L.U32 R0, R9, R12.reuse, RZ ;  /* 0x0000000c09007219 */ /* 0x080fe400000006ff */
[----:B------:R-:W-:Y:S01]  /*0cc0*/  SHF.R.U32.HI R5, RZ, R12, R5 ;  /* 0x0000000cff057219 */ /* 0x000fe20000011605 */
[----:B------:R-:W-:Y:S01]  /*0cd0*/  IMAD.MOV.U32 R4, RZ, RZ, R24 ;  /* 0x000000ffff047224 */ /* 0x000fe200078e0018 */
[----:B------:R-:W-:Y:S01]  /*0ce0*/  LOP3.LUT R10, RZ, R0, RZ, 0x33, !PT ;  /* 0x00000000ff0a7212 */ /* 0x000fe200078e33ff */
[----:B------:R-:W3:Y:S01]  /*0cf0*/  LDC R25, c[0x0][0x610] ;  /* 0x00018400ff197b82 */ /* 0x000ee20000000800 */
[----:B------:R-:W-:Y:S05]  /*0d00*/  @!P0 BRA `(.L_x_10) ;  /* 0x0000000000288947 */ /* 0x000fea0003800000 */
[----:B------:R-:W4:Y:S02]  /*0d10*/  LDC R9, c[0x0][0x64c] ;  /* 0x00019300ff097b82 */ /* 0x000f240000000800 */
[----:B----4-:R-:W-:-:S05]  /*0d20*/  IADD3 R9, P0, R24, R9, RZ ;  /* 0x0000000918097210 */ /* 0x010fca0007f1e0ff */
        /* <DEDUP_REMOVED lines=8> */
.L_x_10:
[----:B-1----:R-:W-:Y:S01]  /*0db0*/  SHF.R.U64 R4, R4, R14, R5 ;  /* 0x0000000e04047219 */ /* 0x002fe20000001205 */
[----:B0-----:R-:W-:Y:S01]  /*0dc0*/  VIADD R6, R15, 0xffffffff ;  /* 0xffffffff0f067836 */ /* 0x001fe20000000000 */
[----:B------:R-:W-:Y:S01]  /*0dd0*/  SHF.L.U32 R0, R23, R12, RZ ;  /* 0x0000000c17007219 */ /* 0x000fe200000006ff */
[----:B------:R-:W-:Y:S01]  /*0de0*/  IMAD.MOV.U32 R23, RZ, RZ, R28 ;  /* 0x000000ffff177224 */ /* 0x000fe200078e001c */
[----:B------:R-:W-:Y:S01]  /*0df0*/  LOP3.LUT R5, R27, R10, RZ, 0xc0, !PT ;  /* 0x0000000a1b057212 */ /* 0x000fe200078ec0ff */
[----:B------:R-:W-:Y:S01]  /*0e00*/  IMAD.MOV R7, RZ, RZ, -R4 ;  /* 0x000000ffff077224 */ /* 0x000fe200078e0a04 */
[----:B------:R-:W-:Y:S02]  /*0e10*/  SEL R3, R3, R30, !P1 ;  /* 0x0000001e03037207 */ /* 0x000fe40004800000 */
[----:B------:R-:W-:Y:S01]  /*0e20*/  LOP3.LUT R6, R13, R6, RZ, 0xc0, !PT ;  /* 0x000000060d067212 */ /* 0x000fe200078ec0ff */
[----:B------:R-:W-:Y:S02]  /*0e30*/  IMAD R4, R0, R4, R5 ;  /* 0x0000000400047224 */ /* 0x000fe400078e0205 */
[----:B--2---:R-:W-:-:S02]  /*0e40*/  IMAD R0, R7, R26, R24 ;  /* 0x0000001a07007224 */ /* 0x004fc400078e0218 */
[----:B---3--:R-:W-:Y:S02]  /*0e50*/  IMAD R3, R4, R25, R3 ;  /* 0x0000001904037224 */ /* 0x008fe400078e0203 */
[----:B------:R-:W-:Y:S02]  /*0e60*/  IMAD.MOV.U32 R5, RZ, RZ, 0x1 ;  /* 0x00000001ff057424 */ /* 0x000fe400078e00ff */
[----:B------:R-:W-:-:S03]  /*0e70*/  IMAD R4, R0, R15, R6 ;  /* 0x0000000f00047224 */ /* 0x000fc600078e0206 */
[----:B------:R-:W-:Y:S02]  /*0e80*/  PRMT R0, R5, 0x7610, R0 ;  /* 0x0000761005007816 */ /* 0x000fe40000000000 */
[----:B------:R-:W-:Y:S02]  /*0e90*/  SEL R154, R4, R3, !P1 ;  /* 0x00000003049a7207 */ /* 0x000fe40004800000 */
[----:B------:R-:W-:-:S07]  /*0ea0*/  SEL R153, R3, R4, !P1 ;  /* 0x0000000403997207 */ /* 0x000fce0004800000 */
.L_x_8:
[----:B------:R-:W-:-:S08]  /*0eb0*/  NOP ;  /* 0x0000000000007918 */ /* 0x000fd00000000000 */
[----:B------:R-:W0:Y:S02]  /*0ec0*/  USETMAXREG.TRY_ALLOC.CTAPOOL UP0, 0xe8 ;  /* 0x000000e8000079c8 */ /* 0x000e240008000600 */
[----:B0-----:R-:W-:-:S13]  /*0ed0*/  PLOP3.LUT P0, PT, PT, PT, UP0, 0x80, 0x0 ;  /* 0x000000000000781c */ /* 0x001fda0003f0f008 */
[----:B------:R-:W-:Y:S05]  /*0ee0*/  @!P0 BRA `(.L_x_8) ;  /* 0xfffffffc00f08947 */ /* 0x000fea000383ffff */
[----:B------:R-:W-:Y:S01]  /*0ef0*/  ULDC.64 UR4, c[0x0][0x598] ;  /* 0x0001660000047ab9 */ /* 0x000fe20000000a00 */
[----:B------:R-:W-:Y:S01]  /*0f00*/  ULDC.64 UR36, c[0x0][0x208] ;  /* 0x0000820000247ab9 */ /* 0x000fe20000000a00 */
[----:B------:R-:W-:-:S04]  /*0f10*/  ISETP.NE.U32.AND P0, PT, RZ, UR4, PT ;  /* 0x00000004ff007c0c */ /* 0x000fc8000bf05070 */
[----:B------:R-:W-:-:S13]  /*0f20*/  ISETP.NE.AND.EX P0, PT, RZ, UR5, PT, P0 ;  /* 0x00000005ff007c0c */ /* 0x000fda000bf05300 */
[----:B------:R-:W-:Y:S05]  /*0f30*/  @!P0 BRA `(.L_x_11) ;  /* 0x00000000001c8947 */ /* 0x000fea0003800000 */
[----:B------:R-:W0:Y:S02]  /*0f40*/  LDC.64 R4, c[0x0][0x598] ;  /* 0x00016600ff047b82 */ /* 0x000e240000000a00 */
[----:B0-----:R-:W2:Y:S02]  /*0f50*/  LDG.E.64 R4, desc[UR36][R4.64] ;  /* 0x0000002404047981 */ /* 0x001ea4000c1e1b00 */
[----:B--2---:R-:W-:-:S04]  /*0f60*/  ISETP.NE.U32.AND P0, PT, R4, RZ, PT ;  /* 0x000000ff0400720c */ /* 0x004fc80003f05070 */
[----:B------:R-:W-:-:S13]  /*0f70*/  ISETP.NE.AND.EX P0, PT, R5, RZ, PT, P0 ;  /* 0x000000ff0500720c */ /* 0x000fda0003f05300 */
[----:B------:R-:W-:Y:S05]  /*0f80*/  @!P0 BRA `(.L_x_11) ;  /* 0x0000000000088947 */ /* 0x000fea0003800000 */
[----:B------:R0:W5:Y:S01]  /*0f90*/  LD.E R155, desc[UR36][R4.64] ;  /* 0x00000024049b7980 */ /* 0x000162000c101900 */
[----:B------:R-:W-:Y:S05]  /*0fa0*/  BRA `(.L_x_12) ;  /* 0x0000000000247947 */ /* 0x000fea0003800000 */
.L_x_11:
[----:B------:R-:W-:Y:S02]  /*0fb0*/  ULDC.64 UR4, c[0x0][0x588] ;  /* 0x0001620000047ab9 */ /* 0x000fe40000000a00 */
[----:B------:R-:W-:-:S04]  /*0fc0*/  ISETP.NE.U32.AND P0, PT, RZ, UR4, PT ;  /* 0x00000004ff007c0c */ /* 0x000fc8000bf05070 */
[----:B------:R-:W-:-:S13]  /*0fd0*/  ISETP.NE.AND.EX P0, PT, RZ, UR5, PT, P0 ;  /* 0x00000005ff007c0c */ /* 0x000fda000bf05300 */
[----:B------:R-:W-:Y:S05]  /*0fe0*/  @!P0 BRA `(.L_x_13) ;  /* 0x00000000000c8947 */ /* 0x000fea0003800000 */
[----:B------:R-:W0:Y:S02]  /*0ff0*/  LDC.64 R4, c[0x0][0x588] ;  /* 0x00016200ff047b82 */ /* 0x000e240000000a00 */
[----:B0-----:R1:W5:Y:S01]  /*1000*/  LDG.E R155, desc[UR36][R4.64] ;  /* 0x00000024049b7981 */ /* 0x001362000c1e1900 */
[----:B------:R-:W-:Y:S05]  /*1010*/  BRA `(.L_x_12) ;  /* 0x0000000000087947 */ /* 0x000fea0003800000 */
.L_x_13:
[----:B------:R-:W-:Y:S02]  /*1020*/  ULDC UR4, c[0x0][0x580] ;  /* 0x0001600000047ab9 */ /* 0x000fe40000000800 */
[----:B------:R-:W-:-:S07]  /*1030*/  IMAD.U32 R155, RZ, RZ, UR4 ;  /* 0x00000004ff9b7e24 */ /* 0x000fce000f8e00ff */
.L_x_12:
[----:B------:R-:W-:Y:S02]  /*1040*/  ULDC.64 UR4, c[0x0][0x5a0] ;  /* 0x0001680000047ab9 */ /* 0x000fe40000000a00 */
[----:B------:R-:W-:-:S04]  /*1050*/  ISETP.NE.U32.AND P0, PT, RZ, UR4, PT ;  /* 0x00000004ff007c0c */ /* 0x000fc8000bf05070 */
[----:B------:R-:W-:-:S13]  /*1060*/  ISETP.NE.AND.EX P0, PT, RZ, UR5, PT, P0 ;  /* 0x00000005ff007c0c */ /* 0x000fda000bf05300 */
[----:B------:R-:W-:Y:S05]  /*1070*/  @!P0 BRA `(.L_x_14) ;  /* 0x00000000001c8947 */ /* 0x000fea0003800000 */
[----:B01----:R-:W0:Y:S02]  /*1080*/  LDC.64 R4, c[0x0][0x5a0] ;  /* 0x00016800ff047b82 */ /* 0x003e240000000a00 */
[----:B0-----:R-:W2:Y:S02]  /*1090*/  LDG.E.64 R4, desc[UR36][R4.64] ;  /* 0x0000002404047981 */ /* 0x001ea4000c1e1b00 */
[----:B--2---:R-:W-:-:S04]  /*10a0*/  ISETP.NE.U32.AND P0, PT, R4, RZ, PT ;  /* 0x000000ff0400720c */ /* 0x004fc80003f05070 */
[----:B------:R-:W-:-:S13]  /*10b0*/  ISETP.NE.AND.EX P0, PT, R5, RZ, PT, P0 ;  /* 0x000000ff0500720c */ /* 0x000fda0003f05300 */
[----:B------:R-:W-:Y:S05]  /*10c0*/  @!P0 BRA `(.L_x_14) ;  /* 0x0000000000088947 */ /* 0x000fea0003800000 */
[----:B------:R0:W5:Y:S01]  /*10d0*/  LD.E R156, desc[UR36][R4.64] ;  /* 0x00000024049c7980 */ /* 0x000162000c101900 */
[----:B------:R-:W-:Y:S05]  /*10e0*/  BRA `(.L_x_15) ;  /* 0x0000000000247947 */ /* 0x000fea0003800000 */
.L_x_14:
[----:B------:R-:W-:Y:S02]  /*10f0*/  ULDC.64 UR4, c[0x0][0x590] ;  /* 0x0001640000047ab9 */ /* 0x000fe40000000a00 */
[----:B------:R-:W-:-:S04]  /*1100*/  ISETP.NE.U32.AND P0, PT, RZ, UR4, PT ;  /* 0x00000004ff007c0c */ /* 0x000fc8000bf05070 */
[----:B------:R-:W-:-:S13]  /*1110*/  ISETP.NE.AND.EX P0, PT, RZ, UR5, PT, P0 ;  /* 0x00000005ff007c0c */ /* 0x000fda000bf05300 */
[----:B------:R-:W-:Y:S05]  /*1120*/  @!P0 BRA `(.L_x_16) ;  /* 0x00000000000c8947 */ /* 0x000fea0003800000 */
[----:B------:R-:W2:Y:S02]  /*1130*/  LDC.64 R156, c[0x0][0x590] ;  /* 0x00016400ff9c7b82 */ /* 0x000ea40000000a00 */
[----:B--2---:R2:W5:Y:S01]  /*1140*/  LDG.E R156, desc[UR36][R156.64] ;  /* 0x000000249c9c7981 */ /* 0x004562000c1e1900 */
[----:B------:R-:W-:Y:S05]  /*1150*/  BRA `(.L_x_15) ;  /* 0x0000000000087947 */ /* 0x000fea0003800000 */
.L_x_16:
[----:B------:R-:W-:Y:S02]  /*1160*/  ULDC UR4, c[0x0][0x584] ;  /* 0x0001610000047ab9 */ /* 0x000fe40000000800 */
[----:B------:R-:W-:-:S07]  /*1170*/  IMAD.U32 R156, RZ, RZ, UR4 ;  /* 0x00000004ff9c7e24 */ /* 0x000fce000f8e00ff */
.L_x_15:
[----:B------:R-:W-:-:S13]  /*1180*/  LOP3.LUT P0, RZ, R0, 0xff, RZ, 0xc0, !PT ;  /* 0x000000ff00ff7812 */ /* 0x000fda000780c0ff */
[----:B------:R-:W-:Y:S05]  /*1190*/  @!P0 EXIT ;  /* 0x000000000000894d */ /* 0x000fea0003800000 */
[----:B------:R-:W-:Y:S01]  /*11a0*/  ULDC UR4, c[0x0][0x28c] ;  /* 0x0000a30000047ab9 */ /* 0x000fe20000000800 */
[----:B------:R-:W-:Y:S01]  /*11b0*/  LOP3.LUT R168, R19, 0x1, RZ, 0xfc, !PT ;  /* 0x0000000113a87812 */ /* 0x000fe200078efcff */
[----:B------:R-:W-:Y:S01]  /*11c0*/  UIADD3 UR4, UR4, 0x7f, URZ ;  /* 0x0000007f04047890 */ /* 0x000fe2000fffe03f */
[----:B------:R-:W-:Y:S01]  /*11d0*/  UMOV UR38, URZ ;  /* 0x0000003f00267c82 */ /* 0x000fe20008000000 */
[----:B------:R-:W-:Y:S02]  /*11e0*/  UMOV UR39, URZ ;  /* 0x0000003f00277c82 */ /* 0x000fe40008000000 */
[----:B------:R-:W-:-:S04]  /*11f0*/  USHF.R.S32.HI UR5, URZ, 0x1f, UR4 ;  /* 0x0000001f3f057899 */ /* 0x000fc80008011404 */
[----:B------:R-:W-:-:S04]  /*1200*/  ULEA.HI UR5, UR5, UR4, URZ, 0x7 ;  /* 0x0000000405057291 */ /* 0x000fc8000f8f383f */
[----:B------:R-:W-:-:S12]  /*1210*/  USHF.R.S32.HI UR40, URZ, 0x7, UR5 ;  /* 0x000000073f287899 */ /* 0x000fd80008011405 */
.L_x_290:
[----:B------:R-:W-:Y:S01]  /*1220*/  LOP3.LUT R0, R18, 0x80, RZ, 0xc0, !PT ;  /* 0x0000008012007812 */ /* 0x000fe200078ec0ff */
[----:B---3--:R-:W3:Y:S01]  /*1230*/  S2UR UR7, SR_CgaCtaId ;  /* 0x00000000000779c3 */ /* 0x008ee20000008800 */
[----:B------:R-:W-:Y:S02]  /*1240*/  UMOV UR6, 0x400 ;  /* 0x0000040000067882 */ /* 0x000fe40000000000 */
[----:B------:R-:W-:-:S06]  /*1250*/  SHF.R.U32.HI R0, RZ, 0x7, R0 ;  /* 0x00000007ff007819 */ /* 0x000fcc0000011600 */
[----:B----4-:R-:W4:Y:S01]  /*1260*/  SHFL.IDX PT, R0, R0, RZ, 0x1f ;  /* 0x00001fff00007589 */ /* 0x010f2200000e0000 */
[----:B---3--:R-:W-:Y:S01]  /*1270*/  ULEA UR6, UR7, UR6, 0x18 ;  /* 0x0000000607067291 */ /* 0x008fe2000f8ec03f */
[----:B----4-:R-:W-:-:S13]  /*1280*/  R2UR UR4, R0 ;  /* 0x00000000000472ca */ /* 0x010fda00000e0000 */
[----:B------:R-:W-:-:S04]  /*1290*/  ULEA.HI UR5, UR4, UR4, URZ, 0x1 ;  /* 0x0000000404057291 */ /* 0x000fc8000f8f083f */
[----:B------:R-:W-:-:S04]  /*12a0*/  ULOP3.LUT UR5, UR5, 0x7fffe, URZ, 0xc0, !UPT ;  /* 0x0007fffe05057892 */ /* 0x000fc8000f8ec03f */
[----:B------:R-:W-:-:S03]  /*12b0*/  UIADD3 UR5, UR4, -UR5, URZ ;  /* 0x8000000504057290 */ /* 0x000fc6000fffe03f */
[----:B------:R-:W-:Y:S01]  /*12c0*/  ULDC UR4, c[0x0][0x28c] ;  /* 0x0000a30000047ab9 */ /* 0x000fe20000000800 */
[----:B------:R-:W-:Y:S01]  /*12d0*/  ULEA UR5, UR5, UR6, 0xd ;  /* 0x0000000605057291 */ /* 0x000fe2000f8e683f */
[----:B------:R-:W-:-:S03]  /*12e0*/  ISETP.LT.AND P0, PT, RZ, UR4, PT ;  /* 0x00000004ff007c0c */ /* 0x000fc6000bf01270 */
[----:B------:R-:W-:-:S04]  /*12f0*/  UIADD3 UR5, UR5, 0x100, URZ ;  /* 0x0000010005057890 */ /* 0x000fc8000fffe03f */
[----:B------:R-:W-:-:S04]  /*1300*/  USHF.R.U32.HI UR5, URZ, 0x4, UR5 ;  /* 0x000000043f057899 */ /* 0x000fc80008011605 */
[----:B------:R-:W-:Y:S02]  /*1310*/  ULOP3.LUT UR41, UR5, 0x3fff, URZ, 0xc0, !UPT ;  /* 0x00003fff05297892 */ /* 0x000fe4000f8ec03f */
[----:B-12---:R-:W-:Y:S10]  /*1320*/  @P0 BRA `(.L_x_17) ;  /* 0x0000000000400947 */ /* 0x006ff40003800000 */
[----:B------:R-:W-:Y:S01]  /*1330*/  MOV R0, 0x0 ;  /* 0x0000000000007802 */ /* 0x000fe20000000f00 */
[----:B------:R-:W-:Y:S01]  /*1340*/  ULDC.64 UR4, c[0x4][0x68] ;  /* 0x01001a0000047ab9 */ /* 0x000fe20000000a00 */
[----:B------:R-:W-:Y:S01]  /*1350*/  ULDC.64 UR6, c[0x4][0x8] ;  /* 0x0100020000067ab9 */ /* 0x000fe20000000a00 */
[----:B01----:R-:W-:Y:S01]  /*1360*/  IMAD.U32 R4, RZ, RZ, UR4 ;  /* 0x00000004ff047e24 */ /* 0x003fe2000f8e00ff */
[----:B------:R0:W1:Y:S01]  /*1370*/  LDC.64 R14, c[0x4][R0] ;  /* 0x01000000000e7b82 */ /* 0x0000620000000a00 */
[----:B------:R-:W-:Y:S01]  /*1380*/  IMAD.U32 R5, RZ, RZ, UR5 ;  /* 0x00000005ff057e24 */ /* 0x000fe2000f8e00ff */
[----:B------:R-:W-:Y:S01]  /*1390*/  ULDC.64 UR4, c[0x4][0x70] ;  /* 0x01001c0000047ab9 */ /* 0x000fe20000000a00 */
[----:B------:R-:W-:Y:S02]  /*13a0*/  IMAD.U32 R10, RZ, RZ, UR6 ;  /* 0x00000006ff0a7e24 */ /* 0x000fe4000f8e00ff */
[----:B------:R-:W-:Y:S02]  /*13b0*/  IMAD.U32 R6, RZ, RZ, UR4 ;  /* 0x00000004ff067e24 */ /* 0x000fe4000f8e00ff */
[----:B------:R-:W-:-:S02]  /*13c0*/  IMAD.U32 R7, RZ, RZ, UR5 ;  /* 0x00000005ff077e24 */ /* 0x000fc4000f8e00ff */
[----:B------:R-:W-:Y:S02]  /*13d0*/  IMAD.U32 R11, RZ, RZ, UR7 ;  /* 0x00000007ff0b7e24 */ /* 0x000fe4000f8e00ff */
[----:B------:R-:W-:Y:S02]  /*13e0*/  IMAD.MOV.U32 R8, RZ, RZ, 0x1e1 ;  /* 0x000001e1ff087424 */ /* 0x000fe400078e00ff */
[----:B------:R-:W-:Y:S02]  /*13f0*/  IMAD.MOV.U32 R12, RZ, RZ, 0x1 ;  /* 0x00000001ff0c7424 */ /* 0x000fe400078e00ff */
[----:B0-----:R-:W-:-:S07]  /*1400*/  IMAD.MOV.U32 R13, RZ, RZ, RZ ;  /* 0x000000ffff0d7224 */ /* 0x001fce00078e00ff */
[----:B------:R-:W-:-:S07]  /*1410*/  LEPC R20, `(.L_x_17) ;  /* 0x000000001014794e */ /* 0x000fce0000000000 */
[----:B-12--5:R-:W-:Y:S05]  /*1420*/  CALL.ABS.NOINC R14 ;  /* 0x000000000e007343 */ /* 0x026fea0003c00000 */
.L_x_17:
[----:B------:R-:W-:-:S13]  /*1430*/  ISETP.NE.AND P0, PT, R168, 0x3, PT ;  /* 0x00000003a800780c */ /* 0x000fda0003f05270 */
[----:B------:R-:W-:Y:S05]  /*1440*/  @!P0 BRA `(.L_x_18) ;  /* 0x0000000000048947 */ /* 0x000fea0003800000 */
[----:B------:R-:W-:Y:S01]  /*1450*/  BPT.TRAP 0x1 ;  /* 0x000000040000795c */ /* 0x000fe20000300000 */
.L_x_18:
[----:B------:R-:W3:Y:S01]  /*1460*/  S2UR UR5, SR_CgaCtaId ;  /* 0x00000000000579c3 */ /* 0x000ee20000008800 */
[----:B------:R-:W-:Y:S01]  /*1470*/  UMOV UR4, 0x400 ;  /* 0x0000040000047882 */ /* 0x000fe20000000000 */
[----:B------:R-:W-:Y:S02]  /*1480*/  IMAD.U32 R0, RZ, RZ, UR38 ;  /* 0x00000026ff007e24 */ /* 0x000fe4000f8e00ff */
[----:B------:R-:W-:-:S03]  /*1490*/  IMAD.U32 R3, RZ, RZ, UR39 ;  /* 0x00000027ff037e24 */ /* 0x000fc6000f8e00ff */
[----:B------:R-:W-:Y:S01]  /*14a0*/  SHF.L.U32 R0, R0, 0x1f, RZ ;  /* 0x0000001f00007819 */ /* 0x000fe200000006ff */
[----:B---3--:R-:W-:-:S06]  /*14b0*/  ULEA UR4, UR5, UR4, 0x18 ;  /* 0x0000000405047291 */ /* 0x008fcc000f8ec03f */
[----:B------:R-:W-:-:S04]  /*14c0*/  IMAD.U32 R6, RZ, RZ, UR4 ;  /* 0x00000004ff067e24 */ /* 0x000fc8000f8e00ff */
[----:B------:R-:W-:-:S04]  /*14d0*/  IMAD R3, R3, 0x8, R6 ;  /* 0x0000000803037824 */ /* 0x000fc800078e0206 */
[----:B------:R3:W4:Y:S01]  /*14e0*/  SYNCS.PHASECHK.TRANS64.TRYWAIT P1, [R3+URZ], R0 ;  /* 0x00000000030075a7 */ /* 0x000722000802017f */
[----:B------:R-:W-:Y:S05]  /*14f0*/  @!P0 BRA `(.L_x_19) ;  /* 0x0000000000048947 */ /* 0x000fea0003800000 */
[----:B------:R-:W-:Y:S01]  /*1500*/  BPT.TRAP 0x1 ;  /* 0x000000040000795c */ /* 0x000fe20000300000 */
.L_x_19:
[----:B----4-:R-:W-:Y:S05]  /*1510*/  @P1 BRA `(.L_x_20) ;  /* 0x0000000000081947 */ /* 0x010fea0003800000 */
[----:B------:R-:W4:Y:S02]  /*1520*/  SYNCS.PHASECHK.TRANS64.TRYWAIT P1, [R3+URZ], R0 ;  /* 0x00000000030075a7 */ /* 0x000f24000802017f */
[----:B----4-:R-:W-:Y:S05]  /*1530*/  @!P1 BRA `(.L_x_21) ;  /* 0x000000c000209947 */ /* 0x010fea0003800000 */
.L_x_20:
[----:B------:R-:W-:-:S04]  /*1540*/  UISETP.LT.AND UP0, UPT, UR40, 0x1, UPT ;  /* 0x000000012800788c */ /* 0x000fc8000bf01270 */
[----:B------:R-:W-:-:S06]  /*1550*/  USEL UR4, UR40, 0x1, UP0 ;  /* 0x0000000128047887 */ /* 0x000fcc0008000000 */
[----:B---34-:R-:W-:Y:S01]  /*1560*/  IMAD.U32 R0, RZ, RZ, UR4 ;  /* 0x00000004ff007e24 */ /* 0x018fe2000f8e00ff */
[----:B------:R-:W-:Y:S05]  /*1570*/  WARPSYNC.ALL ;  /* 0x0000000000007948 */ /* 0x000fea0003800000 */
[----:B------:R-:W-:-:S04]  /*1580*/  IADD3 R0, -R0, UR40, RZ ;  /* 0x0000002800007c10 */ /* 0x000fc8000fffe1ff */
[----:B------:R-:W-:Y:S02]  /*1590*/  ISETP.GE.AND P1, PT, R0, 0x1, PT ;  /* 0x000000010000780c */ /* 0x000fe40003f26270 */
[----:B------:R-:W-:Y:S01]  /*15a0*/  R2UR UR4, R6 ;  /* 0x00000000060472ca */ /* 0x000fe200000e0000 */
[----:B------:R-:W-:Y:S01]  /*15b0*/  WARPGROUP.ARRIVE ;  /* 0x00000000000079c5 */ /* 0x000fe20000000000 */
[----:B------:R-:W-:Y:S01]  /*15c0*/  UMOV UR9, 0x40000040 ;  /* 0x4000004000097882 */ /* 0x000fe20000000000 */
[----:B------:R-:W-:Y:S01]  /*15d0*/  UMOV UR11, 0x40000040 ;  /* 0x40000040000b7882 */ /* 0x000fe20000000000 */
[----:B------:R-:W-:Y:S01]  /*15e0*/  UMOV UR13, 0x40000040 ;  /* 0x40000040000d7882 */ /* 0x000fe20000000000 */
[----:B------:R-:W-:-:S08]  /*15f0*/  UMOV UR15, UR11 ;  /* 0x0000000b000f7c82 */ /* 0x000fd00008000000 */
[----:B------:R-:W-:-:S04]  /*1600*/  UIADD3 UR4, UR4, 0xa0100, URZ ;  /* 0x000a010004047890 */ /* 0x000fc8000fffe03f */
[----:B------:R-:W-:-:S04]  /*1610*/  USHF.R.U32.HI UR4, URZ, 0x4, UR4 ;  /* 0x000000043f047899 */ /* 0x000fc80008011604 */
[----:B------:R-:W-:Y:S02]  /*1620*/  ULOP3.LUT UR5, UR4, 0x3fff, URZ, 0xc0, !UPT ;  /* 0x00003fff04057892 */ /* 0x000fe4000f8ec03f */
[----:B------:R-:W-:Y:S02]  /*1630*/  ULOP3.LUT UR4, UR41, 0x10000, URZ, 0xfc, !UPT ;  /* 0x0001000029047892 */ /* 0x000fe4000f8efc3f */
[----:B------:R-:W-:Y:S02]  /*1640*/  ULOP3.LUT UR5, UR5, 0x10000, URZ, 0xfc, !UPT ;  /* 0x0001000005057892 */ /* 0x000fe4000f8efc3f */
[----:B------:R-:W-:Y:S02]  /*1650*/  ULEA UR8, UR39, UR4, 0xd ;  /* 0x0000000427087291 */ /* 0x000fe4000f8e683f */
[----:B------:R-:W-:Y:S02]  /*1660*/  ULEA UR6, UR39, UR5, 0xc ;  /* 0x0000000527067291 */ /* 0x000fe4000f8e603f */
[----:B------:R-:W-:-:S05]  /*1670*/  UIADD3 UR12, UR8, 0x400, URZ ;  /* 0x00000400080c7890 */ /* 0x000fca000fffe03f */
[----:B------:R-:W-:Y:S02]  /*1680*/  UMOV UR10, UR6 ;  /* 0x00000006000a7c82 */ /* 0x000fe40008000000 */
[----:B------:R-:W-:Y:S01]  /*1690*/  HGMMA.64x128x8.F32.TF32 R88, gdesc[UR8], RZ, !UPT, gsb0 ;  /* 0x05e00000085879f0 */ /* 0x000fe2000c0028ff */
[----:B------:R-:W-:Y:S02]  /*16a0*/  UMOV UR14, UR10 ;  /* 0x0000000a000e7c82 */ /* 0x000fe40008000000 */
[----:B------:R-:W-:Y:S02]  /*16b0*/  WARPGROUP.DEPBAR.LE gsb0, 0x0 ;  /* 0x00008000000079c5 */ /* 0x000fe40000010000 */
[----:B------:R-:W-:-:S07]  /*16c0*/  WARPGROUP.ARRIVE ;  /* 0x00000000000079c5 */ /* 0x000fce0000000000 */
[----:B------:R-:W-:Y:S01]  /*16d0*/  HGMMA.64x128x8.F32.TF32 R24, gdesc[UR12], RZ, !UPT, gsb0 ;  /* 0x05e000000c1879f0 */ /* 0x000fe2000c0028ff */
[----:B------:R-:W-:Y:S02]  /*16e0*/  UIADD3 UR12, UR8, 0x2, URZ ;  /* 0x00000002080c7890 */ /* 0x000fe4000fffe03f */
[----:B------:R-:W-:Y:S01]  /*16f0*/  UIADD3 UR14, UR6, 0x2, URZ ;  /* 0x00000002060e7890 */ /* 0x000fe2000fffe03f */
[----:B------:R-:W-:Y:S01]  /*1700*/  UMOV UR13, 0x40000040 ;  /* 0x40000040000d7882 */ /* 0x000fe20000000000 */
[----:B------:R-:W-:Y:S01]  /*1710*/  UMOV UR15, 0x40000040 ;  /* 0x40000040000f7882 */ /* 0x000fe20000000000 */
[----:B------:R-:W-:Y:S02]  /*1720*/  WARPGROUP.DEPBAR.LE gsb0, 0x0 ;  /* 0x00008000000079c5 */ /* 0x000fe40000010000 */
[----:B------:R-:W-:-:S06]  /*1730*/  WARPGROUP.ARRIVE ;  /* 0x00000000000079c5 */ /* 0x000fcc0000000000 */
[----:B------:R-:W-:Y:S01]  /*1740*/  HGMMA.64x128x8.F32.TF32 R88, gdesc[UR12], R88, gsb0 ;  /* 0x05e000000c5879f0 */ /* 0x000fe20008002858 */
[----:B------:R-:W-:Y:S01]  /*1750*/  UIADD3 UR12, UR8, 0x402, URZ ;  /* 0x00000402080c7890 */ /* 0x000fe2000fffe03f */
[----:B------:R-:W-:Y:S01]  /*1760*/  UMOV UR13, 0x40000040 ;  /* 0x40000040000d7882 */ /* 0x000fe20000000000 */
[----:B------:R-:W-:Y:S02]  /*1770*/  WARPGROUP.DEPBAR.LE gsb0, 0x0 ;  /* 0x00008000000079c5 */ /* 0x000fe40000010000 */
[----:B------:R-:W-:-:S07]  /*1780*/  WARPGROUP.ARRIVE ;  /* 0x00000000000079c5 */ /* 0x000fce0000000000 */
[----:B------:R-:W-:Y:S01]  /*1790*/  HGMMA.64x128x8.F32.TF32 R24, gdesc[UR12], R24, gsb0 ;  /* 0x05e000000c1879f0 */ /* 0x000fe20008002818 */
        /* <DEDUP_REMOVED lines=167> */
[----:B------:R-:W-:Y:S03]  /*2210*/  HGMMA.64x128x8.F32.TF32 R24, gdesc[UR12], R24, gsb0 ;  /* 0x05e000000c1879f0 */ /* 0x000fe60008002818 */
[----:B------:R-:W-:Y:S02]  /*2220*/  WARPGROUP.DEPBAR.LE gsb0, 0x0 ;  /* 0x00008000000079c5 */ /* 0x000fe40000010000 */
[----:B------:R-:W-:Y:S05]  /*2230*/  @!P1 BRA `(.L_x_22) ;  /* 0x0000000c00b49947 */ /* 0x000fea0003800000 */
[----:B------:R-:W-:Y:S02]  /*2240*/  UIADD3 UR6, UR39, 0x1, URZ ;  /* 0x0000000127067890 */ /* 0x000fe4000fffe03f */
[----:B------:R-:W-:Y:S02]  /*2250*/  IMAD.U32 R3, RZ, RZ, UR39 ;  /* 0x00000027ff037e24 */ /* 0x000fe4000f8e00ff */
[----:B------:R-:W-:-:S04]  /*2260*/  UISETP.NE.AND UP0, UPT, UR6, 0x5, UPT ;  /* 0x000000050600788c */ /* 0x000fc8000bf05270 */
[----:B------:R-:W-:Y:S02]  /*2270*/  USEL UR7, URZ, 0x1, UP0 ;  /* 0x000000013f077887 */ /* 0x000fe40008000000 */
[----:B------:R-:W-:Y:S02]  /*2280*/  USEL UR6, UR6, URZ, UP0 ;  /* 0x0000003f06067287 */ /* 0x000fe40008000000 */
[----:B------:R-:W-:-:S06]  /*2290*/  ULOP3.LUT UR7, UR38, UR7, URZ, 0x3c, !UPT ;  /* 0x0000000726077292 */ /* 0x000fcc000f8e3c3f */
[----:B------:R-:W-:-:S07]  /*22a0*/  IMAD.U32 R7, RZ, RZ, UR7 ;  /* 0x00000007ff077e24 */ /* 0x000fce000f8e00ff */
.L_x_29:
[----:B------:R-:W-:Y:S05]  /*22b0*/  @!P0 BRA `(.L_x_23) ;  /* 0x0000000000048947 */ /* 0x000fea0003800000 */
[----:B------:R-:W-:Y:S01]  /*22c0*/  BPT.TRAP 0x1 ;  /* 0x000000040000795c */ /* 0x000fe20000300000 */
.L_x_23:
[----:B------:R-:W3:Y:S01]  /*22d0*/  S2UR UR8, SR_CgaCtaId ;  /* 0x00000000000879c3 */ /* 0x000ee20000008800 */
[----:B------:R-:W-:Y:S01]  /*22e0*/  UMOV UR7, 0x400 ;  /* 0x0000040000077882 */ /* 0x000fe20000000000 */
[----:B01----:R-:W-:Y:S01]  /*22f0*/  IMAD.U32 R5, RZ, RZ, UR6 ;  /* 0x00000006ff057e24 */ /* 0x003fe2000f8e00ff */
[----:B------:R-:W-:Y:S01]  /*2300*/  SHF.L.U32 R4, R7, 0x1f, RZ ;  /* 0x0000001f07047819 */ /* 0x000fe200000006ff */
[----:B---3--:R-:W-:-:S06]  /*2310*/  ULEA UR7, UR8, UR7, 0x18 ;  /* 0x0000000708077291 */ /* 0x008fcc000f8ec03f */
[----:B------:R-:W-:-:S04]  /*2320*/  IMAD.U32 R6, RZ, RZ, UR7 ;  /* 0x00000007ff067e24 */ /* 0x000fc8000f8e00ff */
[----:B------:R-:W-:-:S04]  /*2330*/  IMAD R5, R5, 0x8, R6 ;  /* 0x0000000805057824 */ /* 0x000fc800078e0206 */
[----:B------:R0:W1:Y:S01]  /*2340*/  SYNCS.PHASECHK.TRANS64.TRYWAIT P1, [R5+URZ], R4 ;  /* 0x00000004050075a7 */ /* 0x000062000802017f */
[----:B------:R-:W-:Y:S05]  /*2350*/  @!P0 BRA `(.L_x_24) ;  /* 0x0000000000048947 */ /* 0x000fea0003800000 */
[----:B------:R-:W-:Y:S01]  /*2360*/  BPT.TRAP 0x1 ;  /* 0x000000040000795c */ /* 0x000fe20000300000 */
.L_x_24:
[----:B-1----:R-:W-:Y:S05]  /*2370*/  @P1 BRA `(.L_x_25) ;  /* 0x0000000000081947 */ /* 0x002fea0003800000 */
[----:B------:R-:W1:Y:S02]  /*2380*/  SYNCS.PHASECHK.TRANS64.TRYWAIT P1, [R5+URZ], R4 ;  /* 0x00000004050075a7 */ /* 0x000e64000802017f */
[----:B-1----:R-:W-:Y:S05]  /*2390*/  @!P1 BRA `(.L_x_26) ;  /* 0x000000b0009c9947 */ /* 0x002fea0003800000 */
.L_x_25:
[----:B------:R-:W-:Y:S01]  /*23a0*/  ULEA UR10, UR6, UR5, 0xc ;  /* 0x00000005060a7291 */ /* 0x000fe2000f8e603f */
[----:B------:R-:W-:Y:S01]  /*23b0*/  WARPGROUP.ARRIVE ;  /* 0x00000000000079c5 */ /* 0x000fe20000000000 */
[----:B------:R-:W-:Y:S01]  /*23c0*/  ULEA UR8, UR6, UR4, 0xd ;  /* 0x0000000406087291 */ /* 0x000fe2000f8e683f */
[----:B------:R-:W-:Y:S01]  /*23d0*/  UMOV UR11, 0x40000040 ;  /* 0x40000040000b7882 */ /* 0x000fe20000000000 */
[----:B------:R-:W-:Y:S02]  /*23e0*/  UMOV UR9, 0x40000040 ;  /* 0x4000004000097882 */ /* 0x000fe40000000000 */
[----:B------:R-:W-:Y:S01]  /*23f0*/  UIADD3 UR12, UR8, 0x400, URZ ;  /* 0x00000400080c7890 */ /* 0x000fe2000fffe03f */
[----:B------:R-:W-:Y:S01]  /*2400*/  UMOV UR14, UR10 ;  /* 0x0000000a000e7c82 */ /* 0x000fe20008000000 */
[----:B------:R-:W-:Y:S01]  /*2410*/  UMOV UR15, UR11 ;  /* 0x0000000b000f7c82 */ /* 0x000fe20008000000 */
[----:B------:R-:W-:Y:S02]  /*2420*/  UMOV UR13, 0x40000040 ;  /* 0x40000040000d7882 */ /* 0x000fe40000000000 */
[----:B------:R-:W-:Y:S03]  /*2430*/  HGMMA.64x128x8.F32.TF32 R88, gdesc[UR8], R88, gsb0 ;  /* 0x05e00000085879f0 */ /* 0x000fe60008002858 */
[----:B------:R-:W-:-:S02]  /*2440*/  WARPGROUP.DEPBAR.LE gsb0, 0x0 ;  /* 0x00008000000079c5 */ /* 0x000fc40000010000 */
        /* <DEDUP_REMOVED lines=184> */
[----:B------:R-:W-:Y:S01]  /*2fd0*/  BPT.TRAP 0x1 ;  /* 0x000000040000795c */ /* 0x000fe20000300000 */
.L_x_27:
[----:B------:R-:W-:-:S13]  /*2fe0*/  ISETP.NE.AND P1, PT, R22, RZ, PT ;  /* 0x000000ff1600720c */ /* 0x000fda0003f25270 */
[----:B01----:R-:W-:-:S04]  /*2ff0*/  @P1 IMAD R4, R3, 0x8, R6 ;  /* 0x0000000803041824 */ /* 0x003fc800078e0206 */
[----:B------:R-:W-:-:S05]  /*3000*/  @P1 VIADD R5, R4, 0x28 ;  /* 0x0000002804051836 */ /* 0x000fca0000000000 */
[----:B------:R-:W-:-:S04]  /*3010*/  @P1 PRMT R5, R152, 0x654, R5 ;  /* 0x0000065498051816 */ /* 0x000fc80000000005 */
[----:B------:R0:W-:Y:S01]  /*3020*/  @P1 SYNCS.ARRIVE.TRANS64.RED.A1T0 RZ, [R5+URZ], RZ ;  /* 0x000000ff05ff19a7 */ /* 0x0001e2000810043f */
[----:B------:R-:W-:-:S13]  /*3030*/  ISETP.GT.U32.AND P1, PT, R19, 0x1, PT ;  /* 0x000000011300780c */ /* 0x000fda0003f24070 */
[----:B0-----:R-:W-:Y:S05]  /*3040*/  @P1 BRA `(.L_x_28) ;  /* 0x0000000000041947 */ /* 0x001fea0003800000 */
[----:B------:R-:W-:Y:S01]  /*3050*/  BPT.TRAP 0x1 ;  /* 0x000000040000795c */ /* 0x000fe20000300000 */
.L_x_28:
[----:B------:R-:W-:Y:S01]  /*3060*/  UIADD3 UR6, UR6, 0x1, URZ ;  /* 0x0000000106067890 */ /* 0x000fe2000fffe03f */
[C---:B------:R-:W-:Y:S01]  /*3070*/  ISETP.GT.AND P2, PT, R0.reuse, 0x1, PT ;  /* 0x000000010000780c */ /* 0x040fe20003f44270 */
[----:B------:R-:W-:Y:S02]  /*3080*/  VIADD R3, R3, 0x1 ;  /* 0x0000000103037836 */ /* 0x000fe40000000000 */
[----:B------:R-:W-:Y:S01]  /*3090*/  UISETP.NE.AND UP0, UPT, UR6, 0x5, UPT ;  /* 0x000000050600788c */ /* 0x000fe2000bf05270 */
[----:B------:R-:W-:Y:S02]  /*30a0*/  VIADD R0, R0, 0xffffffff ;  /* 0xffffffff00007836 */ /* 0x000fe40000000000 */
[C---:B------:R-:W-:Y:S01]  /*30b0*/  ISETP.NE.AND P1, PT, R3.reuse, 0x5, PT ;  /* 0x000000050300780c */ /* 0x040fe20003f25270 */
[----:B------:R-:W-:Y:S02]  /*30c0*/  USEL UR7, URZ, 0x1, UP0 ;  /* 0x000000013f077887 */ /* 0x000fe40008000000 */
[----:B------:R-:W-:Y:S01]  /*30d0*/  USEL UR6, UR6, URZ, UP0 ;  /* 0x0000003f06067287 */ /* 0x000fe20008000000 */
[----:B------:R-:W-:-:S03]  /*30e0*/  SEL R3, R3, RZ, P1 ;  /* 0x000000ff03037207 */ /* 0x000fc60000800000 */
[----:B------:R-:W-:Y:S01]  /*30f0*/  LOP3.LUT R7, R7, UR7, RZ, 0x3c, !PT ;  /* 0x0000000707077c12 */ /* 0x000fe2000f8e3cff */
[----:B------:R-:W-:Y:S07]  /*3100*/  @P2 BRA `(.L_x_29) ;  /* 0xfffffff000682947 */ /* 0x000fee000383ffff */
.L_x_22:
[----:B------:R-:W3:Y:S02]  /*3110*/  LDC R0, c[0x0][0x28c] ;  /* 0x0000a300ff007b82 */ /* 0x000ee40000000800 */
[----:B---3--:R-:W-:-:S13]  /*3120*/  ISETP.GE.AND P1, PT, R0, 0x1, PT ;  /* 0x000000010000780c */ /* 0x008fda0003f26270 */
[----:B------:R-:W-:Y:S05]  /*3130*/  @!P1 BRA `(.L_x_30) ;  /* 0x0000000000509947 */ /* 0x000fea0003800000 */
[----:B------:R-:W-:Y:S05]  /*3140*/  @!P0 BRA `(.L_x_31) ;  /* 0x0000000000048947 */ /* 0x000fea0003800000 */
[----:B------:R-:W-:Y:S01]  /*3150*/  BPT.TRAP 0x1 ;  /* 0x000000040000795c */ /* 0x000fe20000300000 */
.L_x_31:
[----:B------:R-:W-:Y:S01]  /*3160*/  ISETP.NE.AND P0, PT, R22, RZ, PT ;  /* 0x000000ff1600720c */ /* 0x000fe20003f05270 */
[----:B------:R-:W-:Y:S01]  /*3170*/  BSSY B0, `(.L_x_32) ;  /* 0x000000e000007945 */ /* 0x000fe20003800000 */
[----:B------:R-:W-:-:S11]  /*3180*/  ISETP.GT.U32.AND P1, PT, R19, 0x1, PT ;  /* 0x000000011300780c */ /* 0x000fd60003f24070 */
[----:B------:R-:W-:Y:S05]  /*3190*/  @!P0 BRA `(.L_x_33) ;  /* 0x00000000002c8947 */ /* 0x000fea0003800000 */
[----:B------:R-:W-:-:S04]  /*31a0*/  UISETP.LT.AND UP0, UPT, UR40, 0x1, UPT ;  /* 0x000000012800788c */ /* 0x000fc8000bf01270 */
[----:B------:R-:W-:-:S04]  /*31b0*/  USEL UR6, UR40, 0x1, UP0 ;  /* 0x0000000128067887 */ /* 0x000fc80008000000 */
[----:B------:R-:W-:-:S04]  /*31c0*/  UIADD3 UR6, UR39, UR40, -UR6 ;  /* 0x0000002827067290 */ /* 0x000fc8000fffe806 */
[----:B------:R-:W-:-:S04]  /*31d0*/  UIMAD.WIDE.U32 UR4, UR6, -0x33333333, URZ ;  /* 0xcccccccd060478a5 */ /* 0x000fc8000f8e003f */
[----:B------:R-:W-:-:S04]  /*31e0*/  USHF.R.U32.HI UR4, URZ, 0x2, UR5 ;  /* 0x000000023f047899 */ /* 0x000fc80008011605 */
[----:B------:R-:W-:-:S06]  /*31f0*/  UIMAD UR6, UR4, -0x5, UR6 ;  /* 0xfffffffb040678a4 */ /* 0x000fcc000f8e0206 */
[----:B------:R-:W-:-:S04]  /*3200*/  IMAD.U32 R3, RZ, RZ, UR6 ;  /* 0x00000006ff037e24 */ /* 0x000fc8000f8e00ff */
[----:B------:R-:W-:-:S04]  /*3210*/  IMAD R0, R3, 0x8, R6 ;  /* 0x0000000803007824 */ /* 0x000fc800078e0206 */
[----:B------:R-:W-:-:S05]  /*3220*/  VIADD R3, R0, 0x28 ;  /* 0x0000002800037836 */ /* 0x000fca0000000000 */
[----:B------:R-:W-:-:S04]  /*3230*/  PRMT R3, R152, 0x654, R3 ;  /* 0x0000065498037816 */ /* 0x000fc80000000003 */
[----:B------:R3:W-:Y:S03]  /*3240*/  SYNCS.ARRIVE.TRANS64.RED.A1T0 RZ, [R3+URZ], RZ ;  /* 0x000000ff03ff79a7 */ /* 0x0007e6000810043f */
.L_x_33:
[----:B------:R-:W-:Y:S05]  /*3250*/  BSYNC B0 ;  /* 0x0000000000007941 */ /* 0x000fea0003800000 */
.L_x_32:
[----:B------:R-:W-:Y:S05]  /*3260*/  @P1 BRA `(.L_x_30) ;  /* 0x0000000000041947 */ /* 0x000fea0003800000 */
[----:B------:R-:W-:Y:S01]  /*3270*/  BPT.TRAP 0x1 ;  /* 0x000000040000795c */ /* 0x000fe20000300000 */
.L_x_30:
[----:B------:R-:W4:Y:S01]  /*3280*/  LDC R6, c[0x0][0x288] ;  /* 0x0000a200ff067b82 */ /* 0x000f220000000800 */
[--C-:B------:R-:W-:Y:S01]  /*3290*/  SHF.R.U32.HI R0, RZ, 0x2, R18.reuse ;  /* 0x00000002ff007819 */ /* 0x100fe20000011612 */
[----:B------:R-:W-:Y:S01]  /*32a0*/  IMAD.SHL.U32 R13, R154, 0x80, RZ ;  /* 0x000000809a0d7824 */ /* 0x000fe200078e00ff */
[----:B01----:R-:W-:Y:S01]  /*32b0*/  SHF.R.U32.HI R5, RZ, 0x7, R18 ;  /* 0x00000007ff057819 */ /* 0x003fe20000011612 */
[----:B------:R-:W-:Y:S01]  /*32c0*/  UIADD3 UR39, UR40, UR39, URZ ;  /* 0x0000002728277290 */ /* 0x000fe2000fffe03f */
[----:B------:R-:W-:Y:S01]  /*32d0*/  LOP3.LUT R4, R18, 0x60, RZ, 0xc0, !PT ;  /* 0x0000006012047812 */ /* 0x000fe200078ec0ff */
[----:B------:R-:W-:Y:S01]  /*32e0*/  ULDC UR7, c[0x0][0x284] ;  /* 0x0000a10000077ab9 */ /* 0x000fe20000000800 */
[----:B---3--:R-:W-:Y:S01]  /*32f0*/  LOP3.LUT R3, R0, 0x7, RZ, 0xc0, !PT ;  /* 0x0000000700037812 */ /* 0x008fe200078ec0ff */
[----:B------:R-:W-:Y:S01]  /*3300*/  UISETP.GT.U32.AND UP0, UPT, UR39, 0x4, UPT ;  /* 0x000000042700788c */ /* 0x000fe2000bf04070 */
[----:B------:R-:W-:Y:S01]  /*3310*/  LOP3.LUT R0, R5, 0x1, RZ, 0xc0, !PT ;  /* 0x0000000105007812 */ /* 0x000fe200078ec0ff */
[----:B------:R-:W-:Y:S01]  /*3320*/  UISETP.GE.U32.AND UP1, UPT, UR40, 0x5, UPT ;  /* 0x000000052800788c */ /* 0x000fe2000bf26070 */
[----:B------:R-:W-:Y:S01]  /*3330*/  SHF.R.U32.HI R10, RZ, 0x1, R4 ;  /* 0x00000001ff0a7819 */ /* 0x000fe20000011604 */
[----:B------:R-:W-:Y:S01]  /*3340*/  UISETP.LT.U32.AND UP0, UPT, UR40, 0x5, UP0 ;  /* 0x000000052800788c */ /* 0x000fe20008701070 */
[----:B------:R-:W-:Y:S01]  /*3350*/  LOP3.LUT R4, R18, 0x3, RZ, 0xc0, !PT ;  /* 0x0000000312047812 */ /* 0x000fe200078ec0ff */
[----:B------:R-:W-:Y:S01]  /*3360*/  IMAD.SHL.U32 R8, R0, 0x40, RZ ;  /* 0x0000004000087824 */ /* 0x000fe200078e00ff */
[----:B------:R-:W-:Y:S01]  /*3370*/  IADD3 R5, RZ, -R10, -R3 ;  /* 0x8000000aff057210 */ /* 0x000fe20007ffe803 */
[----:B------:R-:W-:Y:S01]  /*3380*/  ULDC.64 UR8, c[0x0][0x5d0] ;  /* 0x0001740000087ab9 */ /* 0x000fe20000000a00 */
[----:B------:R-:W-:Y:S01]  /*3390*/  SHF.R.S32.HI R21, RZ, 0x1f, R23 ;  /* 0x0000001fff157819 */ /* 0x000fe20000011417 */
[----:B------:R-:W-:Y:S01]  /*33a0*/  UIMAD.WIDE.U32 UR4, UR39, -0x33333333, URZ ;  /* 0xcccccccd270478a5 */ /* 0x000fe2000f8e003f */
[----:B--2---:R-:W-:Y:S01]  /*33b0*/  LOP3.LUT R157, R8, 0x40, R3, 0xe2, !PT ;  /* 0x00000040089d7812 */ /* 0x004fe200078ee203 */
[----:B------:R-:W-:Y:S01]  /*33c0*/  IMAD R3, R0, -0x40, R5 ;  /* 0xffffffc000037824 */ /* 0x000fe200078e0205 */
[----:B------:R-:W-:Y:S01]  /*33d0*/  USEL UR6, URZ, 0x1, !UP0 ;  /* 0x000000013f067887 */ /* 0x000fe2000c000000 */
[----:B------:R-:W-:Y:S01]  /*33e0*/  IMAD.SHL.U32 R0, R153, 0x100, RZ ;  /* 0x0000010099007824 */ /* 0x000fe200078e00ff */
[----:B------:R-:W-:Y:S01]  /*33f0*/  USHF.R.U32.HI UR4, URZ, 0x2, UR5 ;  /* 0x000000023f047899 */ /* 0x000fe20008011605 */
[----:B----4-:R-:W-:Y:S01]  /*3400*/  IMAD R12, R4, -0x2, R6 ;  /* 0xfffffffe040c7824 */ /* 0x010fe200078e0206 */
[----:B------:R-:W-:Y:S01]  /*3410*/  ISETP.GE.AND P0, PT, R13, R6, PT ;  /* 0x000000060d00720c */ /* 0x000fe20003f06270 */
[----:B------:R-:W-:Y:S01]  /*3420*/  IMAD.SHL.U32 R6, R18, 0x2, RZ ;  /* 0x0000000212067824 */ /* 0x000fe200078e00ff */
[----:B------:R-:W-:Y:S01]  /*3430*/  ULOP3.LUT UR38, UR38, UR6, URZ, 0x3c, !UPT ;  /* 0x0000000626267292 */ /* 0x000fe2000f8e3c3f */
[----:B------:R-:W-:Y:S01]  /*3440*/  IMAD R4, R21, UR8, RZ ;  /* 0x0000000815047c24 */ /* 0x000fe2000f8e02ff */
[C---:B------:R-:W-:Y:S01]  /*3450*/  ISETP.GE.OR P0, PT, R0.reuse, UR7, P0 ;  /* 0x0000000700007c0c */ /* 0x040fe20008706670 */
[----:B------:R-:W-:Y:S01]  /*3460*/  IMAD.WIDE R8, R153, 0x100, RZ ;  /* 0x0000010099087825 */ /* 0x000fe200078e02ff */
[----:B------:R-:W-:Y:S01]  /*3470*/  LOP3.LUT R6, R13, 0x6, R6, 0xf8, !PT ;  /* 0x000000060d067812 */ /* 0x000fe200078ef806 */
[----:B------:R-:W-:Y:S01]  /*3480*/  UIMAD UR39, UR4, -0x5, UR39 ;  /* 0xfffffffb042778a4 */ /* 0x000fe2000f8e0227 */
[----:B------:R-:W-:Y:S01]  /*3490*/  IADD3 R3, -R0, UR7, R3 ;  /* 0x0000000700037c10 */ /* 0x000fe2000fffe103 */
[----:B------:R-:W-:Y:S01]  /*34a0*/  IMAD R11, R23, UR9, R4 ;  /* 0x00000009170b7c24 */ /* 0x000fe2000f8e0204 */
[----:B------:R-:W-:Y:S01]  /*34b0*/  SHF.R.S32.HI R7, RZ, 0x1f, R6 ;  /* 0x0000001fff077819 */ /* 0x000fe20000011406 */
[----:B------:R-:W-:Y:S01]  /*34c0*/  @UP1 ULOP3.LUT UR38, UR38, 0x1, UR4, 0x78, !UPT ;  /* 0x0000000126261892 */ /* 0x000fe2000f8e7804 */
[----:B------:R-:W-:Y:S01]  /*34d0*/  LOP3.LUT R157, R8, R157, R10, 0xfe, !PT ;  /* 0x0000009d089d7212 */ /* 0x000fe200078efe0a */
[----:B------:R-:W-:-:S02]  /*34e0*/  IMAD.IADD R0, R12, 0x1, -R13 ;  /* 0x000000010c007824 */ /* 0x000fc400078e0a0d */
[----:B------:R-:W-:-:S04]  /*34f0*/  IMAD.WIDE.U32 R4, R23, UR8, R6 ;  /* 0x0000000817047c25 */ /* 0x000fc8000f8e0006 */
[----:B------:R-:W-:Y:S02]  /*3500*/  IMAD.IADD R11, R5, 0x1, R11 ;  /* 0x00000001050b7824 */ /* 0x000fe400078e020b */
[----:B------:R-:W-:Y:S02]  /*3510*/  IMAD.MOV.U32 R153, RZ, RZ, -0x1 ;  /* 0xffffffffff997424 */ /* 0x000fe400078e00ff */
[----:B------:R-:W-:Y:S01]  /*3520*/  IMAD.MOV.U32 R10, RZ, RZ, R4 ;  /* 0x000000ffff0a7224 */ /* 0x000fe200078e0004 */
[----:B------:R-:W-:Y:S06]  /*3530*/  @P0 BRA `(.L_x_34) ;  /* 0x0000008000600947 */ /* 0x000fec0003800000 */
[----:B------:R-:W0:Y:S01]  /*3540*/  LDC.64 R4, c[0x0][0x5c8] ;  /* 0x00017200ff047b82 */ /* 0x000e220000000a00 */
[----:B-----5:R-:W-:Y:S01]  /*3550*/  FSETP.NEU.AND P0, PT, R156, RZ, PT ;  /* 0x000000ff9c00720b */ /* 0x020fe20003f0d000 */
[----:B------:R-:W-:Y:S01]  /*3560*/  BSSY B0, `(.L_x_34) ;  /* 0x0000815000007945 */ /* 0x000fe20003800000 */
[----:B------:R-:W-:-:S04]  /*3570*/  ISETP.GT.AND P3, PT, R3, RZ, PT ;  /* 0x000000ff0300720c */ /* 0x000fc80003f64270 */
[----:B------:R-:W-:Y:S01]  /*3580*/  ISETP.GT.AND P2, PT, R0, RZ, P3 ;  /* 0x000000ff0000720c */ /* 0x000fe20001f44270 */
[-C--:B0-----:R-:W-:Y:S02]  /*3590*/  IMAD R12, R9, R4.reuse, RZ ;  /* 0x00000004090c7224 */ /* 0x081fe400078e02ff */
[----:B------:R-:W-:-:S04]  /*35a0*/  IMAD.WIDE.U32 R170, R157, R4, R10 ;  /* 0x000000049daa7225 */ /* 0x000fc800078e000a */
[----:B------:R-:W-:-:S04]  /*35b0*/  IMAD R11, R157, R5, R12 ;  /* 0x000000059d0b7224 */ /* 0x000fc800078e020c */
[----:B------:R-:W-:Y:S01]  /*35c0*/  IMAD.IADD R173, R171, 0x1, R11 ;  /* 0x00000001abad7824 */ /* 0x000fe200078e020b */
[----:B------:R-:W-:Y:S06]  /*35d0*/  @!P0 BRA `(.L_x_35) ;  /* 0x0000005c00108947 */ /* 0x000fec0003800000 */
[----:B------:R-:W0:Y:S01]  /*35e0*/  LDC.64 R12, c[0x0][0x5b8] ;  /* 0x00016e00ff0c7b82 */ /* 0x000e220000000a00 */
[----:B------:R-:W-:-:S07]  /*35f0*/  ULDC.64 UR4, c[0x0][0x5c0] ;  /* 0x0001700000047ab9 */ /* 0x000fce0000000a00 */
[----:B------:R-:W1:Y:S08]  /*3600*/  LDC.64 R14, c[0x0][0x5b0] ;  /* 0x00016c00ff0e7b82 */ /* 0x000e700000000a00 */
[----:B------:R-:W2:Y:S01]  /*3610*/  LDC.64 R10, c[0x0][0x5a8] ;  /* 0x00016a00ff0a7b82 */ /* 0x000ea20000000a00 */
[----:B0-----:R-:W-:-:S04]  /*3620*/  IMAD R20, R21, R12, RZ ;  /* 0x0000000c15147224 */ /* 0x001fc800078e02ff */
[C---:B------:R-:W-:Y:S02]  /*3630*/  IMAD R13, R23.reuse, R13, R20 ;  /* 0x0000000d170d7224 */ /* 0x040fe400078e0214 */
[----:B------:R-:W-:-:S04]  /*3640*/  IMAD.WIDE.U32 R20, R23, R12, R6 ;  /* 0x0000000c17147225 */ /* 0x000fc800078e0006 */
[-C--:B-1----:R-:W-:Y:S02]  /*3650*/  IMAD R154, R9, R14.reuse, RZ ;  /* 0x0000000e099a7224 */ /* 0x082fe400078e02ff */
[----:B------:R-:W-:Y:S02]  /*3660*/  IMAD.IADD R159, R21, 0x1, R13 ;  /* 0x00000001159f7824 */ /* 0x000fe400078e020d */
[----:B------:R-:W-:Y:S02]  /*3670*/  IMAD.MOV.U32 R158, RZ, RZ, R20 ;  /* 0x000000ffff9e7224 */ /* 0x000fe400078e0014 */
[C---:B------:R-:W-:Y:S02]  /*3680*/  IMAD R171, R157.reuse, R15, R154 ;  /* 0x0000000f9dab7224 */ /* 0x040fe400078e029a */
[----:B------:R-:W-:-:S04]  /*3690*/  IMAD.WIDE.U32 R160, R157, R14, R158 ;  /* 0x0000000e9da07225 */ /* 0x000fc800078e009e */
[----:B------:R-:W-:Y:S01]  /*36a0*/  IMAD.IADD R154, R161, 0x1, R171 ;  /* 0x00000001a19a7824 */ /* 0x000fe200078e02ab */
[----:B--2---:R-:W-:-:S04]  /*36b0*/  LEA R162, P0, R160, R10, 0x2 ;  /* 0x0000000aa0a27211 */ /* 0x004fc800078010ff */
[----:B------:R-:W-:-:S05]  /*36c0*/  LEA.HI.X R163, R160, R11, R154, 0x2, P0 ;  /* 0x0000000ba0a37211 */ /* 0x000fca00000f149a */
[----:B------:R0:W2:Y:S01]  /*36d0*/  @P2 LDG.E.LTC128B R154, desc[UR36][R162.64] ;  /* 0x00000024a29a2981 */ /* 0x0000a2000c1e1920 */
[----:B------:R-:W-:Y:S01]  /*36e0*/  LEA R160, P0, R170, UR4, 0x2 ;  /* 0x00000004aaa07c11 */ /* 0x000fe2000f8010ff */
[----:B------:R-:W-:Y:S01]  /*36f0*/  IMAD.WIDE.U32 R164, R157, R14, R6 ;  /* 0x0000000e9da47225 */ /* 0x000fe200078e0006 */
[----:B------:R-:W-:Y:S01]  /*3700*/  ISETP.GT.AND P1, PT, R0, 0x1, P3 ;  /* 0x000000010000780c */ /* 0x000fe20001f24270 */
[----:B------:R-:W-:Y:S02]  /*3710*/  BSSY B1, `(.L_x_36) ;  /* 0x0000011000017945 */ /* 0x000fe40003800000 */
[----:B------:R-:W-:Y:S02]  /*3720*/  IMAD.IADD R165, R171, 0x1, R165 ;  /* 0x00000001aba57824 */ /* 0x000fe400078e02a5 */
[----:B------:R-:W-:Y:S01]  /*3730*/  IMAD.WIDE.U32 R166, R23, R12, R164 ;  /* 0x0000000c17a67225 */ /* 0x000fe200078e00a4 */
[----:B0-----:R-:W-:-:S03]  /*3740*/  SHF.L.U64.HI R163, R14, 0x3, R15 ;  /* 0x000000030ea37819 */ /* 0x001fc6000001020f */
[----:B------:R-:W-:Y:S01]  /*3750*/  IMAD.SHL.U32 R162, R14, 0x8, RZ ;  /* 0x000000080ea27824 */ /* 0x000fe200078e00ff */
[----:B--2---:R-:W-:-:S05]  /*3760*/  LOP3.LUT R161, R154, 0xffffe000, RZ, 0xc0, !PT ;  /* 0xffffe0009aa17812 */ /* 0x004fca00078ec0ff */
[----:B------:R-:W-:Y:S01]  /*3770*/  FMUL R169, R161, R156 ;  /* 0x0000009ca1a97220 */ /* 0x000fe20000400000 */
[----:B------:R-:W-:Y:S01]  /*3780*/  LEA.HI.X R161, R170, UR5, R173, 0x2, P0 ;  /* 0x00000005aaa17c11 */ /* 0x000fe200080f14ad */
[----:B------:R-:W-:Y:S01]  /*3790*/  IMAD.WIDE.U32 R172, R157, R14, R162 ;  /* 0x0000000e9dac7225 */ /* 0x000fe200078e00a2 */
[----:B------:R-:W-:-:S03]  /*37a0*/  LEA R164, P0, R166, R10, 0x2 ;  /* 0x0000000aa6a47211 */ /* 0x000fc600078010ff */
[----:B------:R-:W-:Y:S01]  /*37b0*/  FFMA R169, R88, R155, R169 ;  /* 0x0000009b58a97223 */ /* 0x000fe200000000a9 */
[----:B------:R-:W-:-:S04]  /*37c0*/  IMAD.IADD R88, R13, 0x1, R167 ;  /* 0x000000010d587824 */ /* 0x000fc800078e02a7 */
[----:B------:R-:W-:Y:S02]  /*37d0*/  F2FP.TF32.F32.PACK_B R169, R169 ;  /* 0x000000a9ffa9723e */ /* 0x000fe400024050ff */
[----:B------:R-:W-:-:S03]  /*37e0*/  LEA.HI.X R165, R166, R11, R88, 0x2, P0 ;  /* 0x0000000ba6a57211 */ /* 0x000fc600000f1458 */
[----:B------:R0:W-:Y:S01]  /*37f0*/  @P2 STG.E desc[UR36][R160.64], R169 ;  /* 0x000000a9a0002986 */ /* 0x0001e2000c101924 */
[----:B------:R-:W-:Y:S05]  /*3800*/  @!P1 BRA `(.L_x_37) ;  /* 0x0000000000049947 */ /* 0x000fea0003800000 */
[----:B------:R1:W5:Y:S02]  /*3810*/  LDG.E.LTC128B R154, desc[UR36][R164.64+0x4] ;  /* 0x00000424a49a7981 */ /* 0x000364000c1e1920 */
.L_x_37:
[----:B------:R-:W-:Y:S05]  /*3820*/  BSYNC B1 ;  /* 0x0000000000017941 */ /* 0x000fea0003800000 */
.L_x_36:
[----:B-----5:R-:W-:Y:S01]  /*3830*/  LOP3.LUT R167, R154, 0xffffe000, RZ, 0xc0, !PT ;  /* 0xffffe0009aa77812 */ /* 0x020fe200078ec0ff */
[----:B------:R-:W-:Y:S01]  /*3840*/  IMAD.IADD R171, R171, 0x1, R173 ;  /* 0x00000001abab7824 */ /* 0x000fe200078e02ad */
[----:B------:R-:W-:Y:S02]  /*3850*/  ISETP.GT.AND P0, PT, R3, 0x8, PT ;  /* 0x000000080300780c */ /* 0x000fe40003f04270 */
[----:B------:R-:W-:Y:S01]  /*3860*/  IADD3 R166, P4, R20, R172, RZ ;  /* 0x000000ac14a67210 */ /* 0x000fe20007f9e0ff */
[----:B------:R-:W-:Y:S01]  /*3870*/  FMUL R88, R167, R156 ;  /* 0x0000009ca7587220 */ /* 0x000fe20000400000 */
[----:B------:R-:W-:-:S03]  /*3880*/  ISETP.GT.AND P2, PT, R0, RZ, P0 ;  /* 0x000000ff0000720c */ /* 0x000fc60000744270 */
[----:B------:R-:W-:Y:S01]  /*3890*/  FFMA R175, R89, R155, R88 ;  /* 0x0000009b59af7223 */ /* 0x000fe20000000058 */
[----:B------:R-:W-:Y:S01]  /*38a0*/  IMAD.X R167, R171, 0x1, R159, P4 ;  /* 0x00000001aba77824 */ /* 0x000fe200020e069f */
[----:B------:R-:W-:-:S03]  /*38b0*/  LEA R88, P4, R166, R10, 0x2 ;  /* 0x0000000aa6587211 */ /* 0x000fc600078810ff */
[----:B------:R-:W-:Y:S02]  /*38c0*/  F2FP.TF32.F32.PACK_B R175, R175 ;  /* 0x000000afffaf723e */ /* 0x000fe400024050ff */
[----:B------:R-:W-:-:S03]  /*38d0*/  LEA.HI.X R89, R166, R11, R167, 0x2, P4 ;  /* 0x0000000ba6597211 */ /* 0x000fc600020f14a7 */
[----:B------:R2:W-:Y:S04]  /*38e0*/  @P1 STG.E desc[UR36][R160.64+0x4], R175 ;  /* 0x000004afa0001986 */ /* 0x0005e8000c101924 */
[----:B------:R3:W0:Y:S01]  /*38f0*/  @P2 LDG.E.LTC128B R154, desc[UR36][R88.64] ;  /* 0x00000024589a2981 */ /* 0x000622000c1e1920 */
[----:B------:R-:W-:Y:S01]  /*3900*/  IMAD.SHL.U32 R167, R4, 0x20, RZ ;  /* 0x0000002004a77824 */ /* 0x000fe200078e00ff */
[----:B------:R-:W-:Y:S01]  /*3910*/  IADD3 R172, P1, R6, R172, RZ ;  /* 0x000000ac06ac7210 */ /* 0x000fe20007f3e0ff */
[----:B------:R-:W-:Y:S03]  /*3920*/  BSSY B1, `(.L_x_38) ;  /* 0x0000011000017945 */ /* 0x000fe60003800000 */
[----:B------:R-:W-:Y:S01]  /*3930*/  IADD3 R170, P4, R167, R160, RZ ;  /* 0x000000a0a7aa7210 */ /* 0x000fe20007f9e0ff */
[----:B------:R-:W-:Y:S01]  /*3940*/  IMAD.X R173, R7, 0x1, R171, P1 ;  /* 0x0000000107ad7824 */ /* 0x000fe200008e06ab */
[----:B------:R-:W-:Y:S01]  /*3950*/  ISETP.GT.AND P1, PT, R0, 0x1, P0 ;  /* 0x000000010000780c */ /* 0x000fe20000724270 */
[----:B------:R-:W-:-:S03]  /*3960*/  IMAD.WIDE.U32 R172, R23, R12, R172 ;  /* 0x0000000c17ac7225 */ /* 0x000fc600078e00ac */
[----:B---3--:R-:W-:Y:S02]  /*3970*/  LEA R88, P5, R172, R10, 0x2 ;  /* 0x0000000aac587211 */ /* 0x008fe400078a10ff */
[----:B0-----:R-:W-:-:S05]  /*3980*/  LOP3.LUT R169, R154, 0xffffe000, RZ, 0xc0, !PT ;  /* 0xffffe0009aa97812 */ /* 0x001fca00078ec0ff */
[----:B------:R-:W-:-:S04]  /*3990*/  FMUL R169, R169, R156 ;  /* 0x0000009ca9a97220 */ /* 0x000fc80000400000 */
[----:B------:R-:W-:Y:S01]  /*39a0*/  FFMA R177, R90, R155, R169 ;  /* 0x0000009b5ab17223 */ /* 0x000fe200000000a9 */
[----:B------:R-:W-:Y:S01]  /*39b0*/  SHF.L.U64.HI R169, R4, 0x5, R5 ;  /* 0x0000000504a97819 */ /* 0x000fe20000010205 */
[----:B------:R-:W-:-:S03]  /*39c0*/  IMAD.IADD R90, R13, 0x1, R173 ;  /* 0x000000010d5a7824 */ /* 0x000fc600078e02ad */
[----:B------:R-:W-:Y:S01]  /*39d0*/  F2FP.TF32.F32.PACK_B R177, R177 ;  /* 0x000000b1ffb1723e */ /* 0x000fe200024050ff */
[----:B------:R-:W-:Y:S01]  /*39e0*/  IMAD.X R171, R169, 0x1, R161, P4 ;  /* 0x00000001a9ab7824 */ /* 0x000fe200020e06a1 */
[----:B------:R-:W-:-:S04]  /*39f0*/  LEA.HI.X R89, R172, R11, R90, 0x2, P5 ;  /* 0x0000000bac597211 */ /* 0x000fc800028f145a */
[----:B------:R2:W-:Y:S01]  /*3a00*/  @P2 STG.E desc[UR36][R170.64], R177 ;  /* 0x000000b1aa002986 */ /* 0x0005e2000c101924 */
[----:B------:R-:W-:Y:S05]  /*3a10*/  @!P1 BRA `(.L_x_39) ;  /* 0x0000000000049947 */ /* 0x000fea0003800000 */
[----:B------:R0:W5:Y:S02]  /*3a20*/  LDG.E.LTC128B R154, desc[UR36][R88.64+0x4] ;  /* 0x00000424589a7981 */ /* 0x000164000c1e1920 */
.L_x_39:
[----:B------:R-:W-:Y:S05]  /*3a30*/  BSYNC B1 ;  /* 0x0000000000017941 */ /* 0x000fea0003800000 */
.L_x_38:
[----:B-----5:R-:W-:Y:S01]  /*3a40*/  LOP3.LUT R173, R154, 0xffffe000, RZ, 0xc0, !PT ;  /* 0xffffe0009aad7812 */ /* 0x020fe200078ec0ff */
[----:B------:R-:W-:Y:S01]  /*3a50*/  BSSY B1, `(.L_x_40) ;  /* 0x000000a000017945 */ /* 0x000fe20003800000 */
[----:B------:R-:W-:-:S03]  /*3a60*/  ISETP.GT.AND P2, PT, R0, 0x8, P3 ;  /* 0x000000080000780c */ /* 0x000fc60001f44270 */
[----:B------:R-:W-:-:S04]  /*3a70*/  FMUL R90, R173, R156 ;  /* 0x0000009cad5a7220 */ /* 0x000fc80000400000 */
[----:B------:R-:W-:Y:S01]  /*3a80*/  FFMA R173, R91, R155, R90 ;  /* 0x0000009b5bad7223 */ /* 0x000fe2000000005a */
[----:B------:R-:W-:Y:S02]  /*3a90*/  @P1 IMAD.MOV.U32 R90, RZ, RZ, R170 ;  /* 0x000000ffff5a1224 */ /* 0x000fe400078e00aa */
[----:B------:R-:W-:Y:S02]  /*3aa0*/  @P1 IMAD.MOV.U32 R91, RZ, RZ, R171 ;  /* 0x000000ffff5b1224 */ /* 0x000fe400078e00ab */
[----:B------:R-:W-:-:S05]  /*3ab0*/  F2FP.TF32.F32.PACK_B R173, R173 ;  /* 0x000000adffad723e */ /* 0x000fca00024050ff */
[----:B------:R3:W-:Y:S01]  /*3ac0*/  @P1 STG.E desc[UR36][R90.64+0x4], R173 ;  /* 0x000004ad5a001986 */ /* 0x0007e2000c101924 */
[----:B------:R-:W-:Y:S05]  /*3ad0*/  @!P2 BRA `(.L_x_41) ;  /* 0x000000000004a947 */ /* 0x000fea0003800000 */
[----:B------:R4:W5:Y:S02]  /*3ae0*/  LDG.E.LTC128B R154, desc[UR36][R164.64+0x20] ;  /* 0x00002024a49a7981 */ /* 0x000964000c1e1920 */
.L_x_41:
[----:B------:R-:W-:Y:S05]  /*3af0*/  BSYNC B1 ;  /* 0x0000000000017941 */ /* 0x000fea0003800000 */
.L_x_40:
[----:B---3-5:R-:W-:Y:S01]  /*3b00*/  LOP3.LUT R91, R154, 0xffffe000, RZ, 0xc0, !PT ;  /* 0xffffe0009a5b7812 */ /* 0x028fe200078ec0ff */
[----:B------:R-:W-:Y:S01]  /*3b10*/  @P2 IMAD.MOV.U32 R90, RZ, RZ, R160 ;  /* 0x000000ffff5a2224 */ /* 0x000fe200078e00a0 */
[----:B------:R-:W-:Y:S01]  /*3b20*/  ISETP.GT.AND P1, PT, R0, 0x9, P3 ;  /* 0x000000090000780c */ /* 0x000fe20001f24270 */
[----:B------:R-:W-:Y:S02]  /*3b30*/  BSSY B1, `(.L_x_42) ;  /* 0x0000008000017945 */ /* 0x000fe40003800000 */
[----:B------:R-:W-:-:S04]  /*3b40*/  FMUL R91, R91, R156 ;  /* 0x0000009c5b5b7220 */ /* 0x000fc80000400000 */
[----:B------:R-:W-:Y:S01]  /*3b50*/  FFMA R173, R92, R155, R91 ;  /* 0x0000009b5cad7223 */ /* 0x000fe2000000005b */
[----:B------:R-:W-:-:S04]  /*3b60*/  @P2 IMAD.MOV.U32 R91, RZ, RZ, R161 ;  /* 0x000000ffff5b2224 */ /* 0x000fc800078e00a1 */
[----:B------:R-:W-:-:S05]  /*3b70*/  F2FP.TF32.F32.PACK_B R173, R173 ;  /* 0x000000adffad723e */ /* 0x000fca00024050ff */
[----:B------:R3:W-:Y:S01]  /*3b80*/  @P2 STG.E desc[UR36][R90.64+0x20], R173 ;  /* 0x000020ad5a002986 */ /* 0x0007e2000c101924 */
[----:B------:R-:W-:Y:S05]  /*3b90*/  @!P1 BRA `(.L_x_43) ;  /* 0x0000000000049947 */ /* 0x000fea0003800000 */
[----:B------:R0:W5:Y:S02]  /*3ba0*/  LDG.E.LTC128B R154, desc[UR36][R164.64+0x24] ;  /* 0x00002424a49a7981 */ /* 0x000164000c1e1920 */
.L_x_43:
[----:B------:R-:W-:Y:S05]  /*3bb0*/  BSYNC B1 ;  /* 0x0000000000017941 */ /* 0x000fea0003800000 */
.L_x_42:
[----:B---3-5:R-:W-:Y:S01]  /*3bc0*/  LOP3.LUT R91, R154, 0xffffe000, RZ, 0xc0, !PT ;  /* 0xffffe0009a5b7812 */ /* 0x028fe200078ec0ff */
[----:B------:R-:W-:Y:S01]  /*3bd0*/  BSSY B1, `(.L_x_44) ;  /* 0x000000a000017945 */ /* 0x000fe20003800000 */
[----:B------:R-:W-:-:S03]  /*3be0*/  ISETP.GT.AND P2, PT, R0, 0x8, P0 ;  /* 0x000000080000780c */ /* 0x000fc60000744270 */
[----:B------:R-:W-:Y:S01]  /*3bf0*/  FMUL R90, R91, R156 ;  /* 0x0000009c5b5a7220 */ /* 0x000fe20000400000 */
[----:B------:R-:W-:-:S03]  /*3c00*/  @P1 IMAD.MOV.U32 R91, RZ, RZ, R161 ;  /* 0x000000ffff5b1224 */ /* 0x000fc600078e00a1 */
[----:B------:R-:W-:Y:S01]  /*3c10*/  FFMA R93, R93, R155, R90 ;  /* 0x0000009b5d5d7223 */ /* 0x000fe2000000005a */
[----:B------:R-:W-:-:S04]  /*3c20*/  @P1 IMAD.MOV.U32 R90, RZ, RZ, R160 ;  /* 0x000000ffff5a1224 */ /* 0x000fc800078e00a0 */
[----:B------:R-:W-:-:S05]  /*3c30*/  F2FP.TF32.F32.PACK_B R93, R93 ;  /* 0x0000005dff5d723e */ /* 0x000fca00024050ff */
[----:B------:R3:W-:Y:S01]  /*3c40*/  @P1 STG.E desc[UR36][R90.64+0x24], R93 ;  /* 0x0000245d5a001986 */ /* 0x0007e2000c101924 */
[----:B------:R-:W-:Y:S05]  /*3c50*/  @!P2 BRA `(.L_x_45) ;  /* 0x000000000004a947 */ /* 0x000fea0003800000 */
[----:B------:R0:W5:Y:S02]  /*3c60*/  LDG.E.LTC128B R154, desc[UR36][R88.64+0x20] ;  /* 0x00002024589a7981 */ /* 0x000164000c1e1920 */
.L_x_45:
[----:B------:R-:W-:Y:S05]  /*3c70*/  BSYNC B1 ;  /* 0x0000000000017941 */ /* 0x000fea0003800000 */
.L_x_44:
        /* <DEDUP_REMOVED lines=11> */
.L_x_47:
[----:B------:R-:W-:Y:S05]  /*3d30*/  BSYNC B1 ;  /* 0x0000000000017941 */ /* 0x000fea0003800000 */
.L_x_46:
        /* <DEDUP_REMOVED lines=11> */
.L_x_49:
[----:B------:R-:W-:Y:S05]  /*3df0*/  BSYNC B1 ;  /* 0x0000000000017941 */ /* 0x000fea0003800000 */
.L_x_48:
        /* <DEDUP_REMOVED lines=11> */
.L_x_51:
[----:B------:R-:W-:Y:S05]  /*3eb0*/  BSYNC B1 ;  /* 0x0000000000017941 */ /* 0x000fea0003800000 */
.L_x_50:
        /* <DEDUP_REMOVED lines=11> */
.L_x_53:
[----:B------:R-:W-:Y:S05]  /*3f70*/  BSYNC B1 ;  /* 0x0000000000017941 */ /* 0x000fea0003800000 */
.L_x_52:
        /* <DEDUP_REMOVED lines=11> */
.L_x_55:
[----:B------:R-:W-:Y:S05]  /*4030*/  BSYNC B1 ;  /* 0x0000000000017941 */ /* 0x000fea0003800000 */
.L_x_54:
        /* <DEDUP_REMOVED lines=11> */
.L_x_57:
[----:B------:R-:W-:Y:S05]  /*40f0*/  BSYNC B1 ;  /* 0x0000000000017941 */ /* 0x000fea0003800000 */
.L_x_56:
        /* <DEDUP_REMOVED lines=11> */
.L_x_59:
[----:B------:R-:W-:Y:S05]  /*41b0*/  BSYNC B1 ;  /* 0x0000000000017941 */ /* 0x000fea0003800000 */
.L_x_58:
        /* <DEDUP_REMOVED lines=11> */
.L_x_61:
[----:B------:R-:W-:Y:S05]  /*4270*/  BSYNC B1 ;  /* 0x0000000000017941 */ /* 0x000fea0003800000 */
.L_x_60:
        /* <DEDUP_REMOVED lines=11> */
.L_x_63:
[----:B------:R-:W-:Y:S05]  /*4330*/  BSYNC B1 ;  /* 0x0000000000017941 */ /* 0x000fea0003800000 */
.L_x_62:
        /* <DEDUP_REMOVED lines=11> */
.L_x_65:
[----:B------:R-:W-:Y:S05]  /*43f0*/  BSYNC B1 ;  /* 0x0000000000017941 */ /* 0x000fea0003800000 */
.L_x_64:
        /* <DEDUP_REMOVED lines=11> */
.L_x_67:
[----:B------:R-:W-:Y:S05]  /*44b0*/  BSYNC B1 ;  /* 0x0000000000017941 */ /* 0x000fea0003800000 */
.L_x_66:
        /* <DEDUP_REMOVED lines=11> */
.L_x_69:
[----:B------:R-:W-:Y:S05]  /*4570*/  BSYNC B1 ;  /* 0x0000000000017941 */ /* 0x000fea0003800000 */
.L_x_68:
        /* <DEDUP_REMOVED lines=11> */
.L_x_71:
[----:B------:R-:W-:Y:S05]  /*4630*/  BSYNC B1 ;  /* 0x0000000000017941 */ /* 0x000fea0003800000 */
.L_x_70:
        /* <DEDUP_REMOVED lines=11> */
.L_x_73:
[----:B------:R-:W-:Y:S05]  /*46f0*/  BSYNC B1 ;  /* 0x0000000000017941 */ /* 0x000fea0003800000 */
.L_x_72:
        /* <DEDUP_REMOVED lines=11> */
.L_x_75:
[----:B------:R-:W-:Y:S05]  /*47b0*/  BSYNC B1 ;  /* 0x0000000000017941 */ /* 0x000fea0003800000 */
.L_x_74:
        /* <DEDUP_REMOVED lines=11> */
.L_x_77:
[----:B------:R-:W-:Y:S05]  /*4870*/  BSYNC B1 ;  /* 0x0000000000017941 */ /* 0x000fea0003800000 */
.L_x_76:
        /* <DEDUP_REMOVED lines=11> */
.L_x_79:
[----:B------:R-:W-:Y:S05]  /*4930*/  BSYNC B1 ;  /* 0x0000000000017941 */ /* 0x000fea0003800000 */
.L_x_78:
        /* <DEDUP_REMOVED lines=11> */
.L_x_81:
[----:B------:R-:W-:Y:S05]  /*49f0*/  BSYNC B1 ;  /* 0x0000000000017941 */ /* 0x000fea0003800000 */
.L_x_80:
        /* <DEDUP_REMOVED lines=11> */
.L_x_83:
[----:B------:R-:W-:Y:S05]  /*4ab0*/  BSYNC B1 ;  /* 0x0000000000017941 */ /* 0x000fea0003800000 */
.L_x_82:
        /* <DEDUP_REMOVED lines=11> */
.L_x_85:
[----:B------:R-:W-:Y:S05]  /*4b70*/  BSYNC B1 ;  /* 0x0000000000017941 */ /* 0x000fea0003800000 */
.L_x_84:
        /* <DEDUP_REMOVED lines=11> */
.L_x_87:
[----:B------:R-:W-:Y:S05]  /*4c30*/  BSYNC B1 ;  /* 0x0000000000017941 */ /* 0x000fea0003800000 */
.L_x_86:
        /* <DEDUP_REMOVED lines=11> */
.L_x_89:
[----:B------:R-:W-:Y:S05]  /*4cf0*/  BSYNC B1 ;  /* 0x0000000000017941 */ /* 0x000fea0003800000 */
.L_x_88:
        /* <DEDUP_REMOVED lines=11> */
.L_x_91:
[----:B------:R-:W-:Y:S05]  /*4db0*/  BSYNC B1 ;  /* 0x0000000000017941 */ /* 0x000fea0003800000 */
.L_x_90:
        /* <DEDUP_REMOVED lines=11> */
.L_x_93:
[----:B------:R-:W-:Y:S05]  /*4e70*/  BSYNC B1 ;  /* 0x0000000000017941 */ /* 0x000fea0003800000 */
.L_x_92:
        /* <DEDUP_REMOVED lines=11> */
.L_x_95:
[----:B------:R-:W-:Y:S05]  /*4f30*/  BSYNC B1 ;  /* 0x0000000000017941 */ /* 0x000fea0003800000 */
.L_x_94:
        /* <DEDUP_REMOVED lines=11> */
.L_x_97:
[----:B------:R-:W-:Y:S05]  /*4ff0*/  BSYNC B1 ;  /* 0x0000000000017941 */ /* 0x000fea0003800000 */
.L_x_96:
        /* <DEDUP_REMOVED lines=11> */
.L_x_99:
[----:B------:R-:W-:Y:S05]  /*50b0*/  BSYNC B1 ;  /* 0x0000000000017941 */ /* 0x000fea0003800000 */
.L_x_98:
        /* <DEDUP_REMOVED lines=11> */
.L_x_101:
[----:B------:R-:W-:Y:S05]  /*5170*/  BSYNC B1 ;  /* 0x0000000000017941 */ /* 0x000fea0003800000 */
.L_x_100:
        /* <DEDUP_REMOVED lines=11> */
.L_x_103:
[----:B------:R-:W-:Y:S05]  /*5230*/  BSYNC B1 ;  /* 0x0000000000017941 */ /* 0x000fea0003800000 */
.L_x_102:
        /* <DEDUP_REMOVED lines=11> */
.L_x_105:
[----:B------:R-:W-:Y:S05]  /*52f0*/  BSYNC B1 ;  /* 0x0000000000017941 */ /* 0x000fea0003800000 */
.L_x_104:
        /* <DEDUP_REMOVED lines=11> */
.L_x_107:
[----:B------:R-:W-:Y:S05]  /*53b0*/  BSYNC B1 ;  /* 0x0000000000017941 */ /* 0x000fea0003800000 */
.L_x_106:
        /* <DEDUP_REMOVED lines=11> */
.L_x_109:
[----:B------:R-:W-:Y:S05]  /*5470*/  BSYNC B1 ;  /* 0x0000000000017941 */ /* 0x000fea0003800000 */
.L_x_108:
        /* <DEDUP_REMOVED lines=11> */
.L_x_111:
[----:B------:R-:W-:Y:S05]  /*5530*/  BSYNC B1 ;  /* 0x0000000000017941 */ /* 0x000fea0003800000 */
.L_x_110:
        /* <DEDUP_REMOVED lines=11> */
.L_x_113:
[----:B------:R-:W-:Y:S05]  /*55f0*/  BSYNC B1 ;  /* 0x0000000000017941 */ /* 0x000fea0003800000 */
.L_x_112:
        /* <DEDUP_REMOVED lines=11> */
.L_x_115:
[----:B------:R-:W-:Y:S05]  /*56b0*/  BSYNC B1 ;  /* 0x0000000000017941 */ /* 0x000fea0003800000 */
.L_x_114:
        /* <DEDUP_REMOVED lines=11> */
.L_x_117:
[----:B------:R-:W-:Y:S05]  /*5770*/  BSYNC B1 ;  /* 0x0000000000017941 */ /* 0x000fea0003800000 */
.L_x_116:
        /* <DEDUP_REMOVED lines=11> */
.L_x_119:
[----:B------:R-:W-:Y:S05]  /*5830*/  BSYNC B1 ;  /* 0x0000000000017941 */ /* 0x000fea0003800000 */
.L_x_118:
        /* <DEDUP_REMOVED lines=11> */
.L_x_121:
[----:B------:R-:W-:Y:S05]  /*58f0*/  BSYNC B1 ;  /* 0x0000000000017941 */ /* 0x000fea0003800000 */
.L_x_120:
        /* <DEDUP_REMOVED lines=11> */
.L_x_123:
[----:B------:R-:W-:Y:S05]  /*59b0*/  BSYNC B1 ;  /* 0x0000000000017941 */ /* 0x000fea0003800000 */
.L_x_122:
        /* <DEDUP_REMOVED lines=11> */
.L_x_125:
[----:B------:R-:W-:Y:S05]  /*5a70*/  BSYNC B1 ;  /* 0x0000000000017941 */ /* 0x000fea0003800000 */
.L_x_124:
        /* <DEDUP_REMOVED lines=11> */
.L_x_127:
[----:B------:R-:W-:Y:S05]  /*5b30*/  BSYNC B1 ;  /* 0x0000000000017941 */ /* 0x000fea0003800000 */
.L_x_126:
        /* <DEDUP_REMOVED lines=11> */
.L_x_129:
[----:B------:R-:W-:Y:S05]  /*5bf0*/  BSYNC B1 ;  /* 0x0000000000017941 */ /* 0x000fea0003800000 */
.L_x_128:
        /* <DEDUP_REMOVED lines=11> */
.L_x_131:
[----:B------:R-:W-:Y:S05]  /*5cb0*/  BSYNC B1 ;  /* 0x0000000000017941 */ /* 0x000fea0003800000 */
.L_x_130:
        /* <DEDUP_REMOVED lines=11> */
.L_x_133:
[----:B------:R-:W-:Y:S05]  /*5d70*/  BSYNC B1 ;  /* 0x0000000000017941 */ /* 0x000fea0003800000 */
.L_x_132:
        /* <DEDUP_REMOVED lines=11> */
.L_x_135:
[----:B------:R-:W-:Y:S05]  /*5e30*/  BSYNC B1 ;  /* 0x0000000000017941 */ /* 0x000fea0003800000 */
.L_x_134:
        /* <DEDUP_REMOVED lines=11> */
.L_x_137:
[----:B------:R-:W-:Y:S05]  /*5ef0*/  BSYNC B1 ;  /* 0x0000000000017941 */ /* 0x000fea0003800000 */
.L_x_136:
        /* <DEDUP_REMOVED lines=11> */
.L_x_139:
[----:B------:R-:W-:Y:S05]  /*5fb0*/  BSYNC B1 ;  /* 0x0000000000017941 */ /* 0x000fea0003800000 */
.L_x_138:
        /* <DEDUP_REMOVED lines=11> */
.L_x_141:
[----:B------:R-:W-:Y:S05]  /*6070*/  BSYNC B1 ;  /* 0x0000000000017941 */ /* 0x000fea0003800000 */
.L_x_140:
        /* <DEDUP_REMOVED lines=11> */
.L_x_143:
[----:B------:R-:W-:Y:S05]  /*6130*/  BSYNC B1 ;  /* 0x0000000000017941 */ /* 0x000fea0003800000 */
.L_x_142:
        /* <DEDUP_REMOVED lines=11> */
.L_x_145:
[----:B------:R-:W-:Y:S05]  /*61f0*/  BSYNC B1 ;  /* 0x0000000000017941 */ /* 0x000fea0003800000 */
.L_x_144:
        /* <DEDUP_REMOVED lines=11> */
.L_x_147:
[----:B------:R-:W-:Y:S05]  /*62b0*/  BSYNC B1 ;  /* 0x0000000000017941 */ /* 0x000fea0003800000 */
.L_x_146:
        /* <DEDUP_REMOVED lines=11> */
.L_x_149:
[----:B------:R-:W-:Y:S05]  /*6370*/  BSYNC B1 ;  /* 0x0000000000017941 */ /* 0x000fea0003800000 */
.L_x_148:
        /* <DEDUP_REMOVED lines=11> */
.L_x_151:
[----:B------:R-:W-:Y:S05]  /*6430*/  BSYNC B1 ;  /* 0x0000000000017941 */ /* 0x000fea0003800000 */
.L_x_150:
        /* <DEDUP_REMOVED lines=11> */
.L_x_153:
[----:B------:R-:W-:Y:S05]  /*64f0*/  BSYNC B1 ;  /* 0x0000000000017941 */ /* 0x000fea0003800000 */
.L_x_152:
        /* <DEDUP_REMOVED lines=11> */
.L_x_155:
[----:B------:R-:W-:Y:S05]  /*65b0*/  BSYNC B1 ;  /* 0x0000000000017941 */ /* 0x000fea0003800000 */
.L_x_154:
        /* <DEDUP_REMOVED lines=11> */
.L_x_157:
[----:B------:R-:W-:Y:S05]  /*6670*/  BSYNC B1 ;  /* 0x0000000000017941 */ /* 0x000fea0003800000 */
.L_x_156:
[----:B---3-5:R-:W-:Y:S01]  /*6680*/  LOP3.LUT R91, R154, 0xffffe000, RZ, 0xc0, !PT ;  /* 0xffffe0009a5b7812 */ /* 0x028fe200078ec0ff */
[----:B------:R-:W-:Y:S01]  /*6690*/  @P2 IMAD.MOV.U32 R8, RZ, RZ, R170 ;  /* 0x000000ffff082224 */ /* 0x000fe200078e00aa */
[----:B------:R-:W-:Y:S01]  /*66a0*/  IADD3 R157, P1, R157, 0x80, RZ ;  /* 0x000000809d9d7810 */ /* 0x000fe20007f3e0ff */
[----:B------:R-:W-:Y:S02]  /*66b0*/  BSSY B1, `(.L_x_158) ;  /* 0x000000b000017945 */ /* 0x000fe40003800000 */
[----:B------:R-:W-:Y:S02]  /*66c0*/  FMUL R91, R91, R156 ;  /* 0x0000009c5b5b7220 */ /* 0x000fe40000400000 */
[----:B------:R-:W-:Y:S01]  /*66d0*/  IMAD.X R9, RZ, RZ, R9, P1 ;  /* 0x000000ffff097224 */ /* 0x000fe200008e0609 */
[----:B------:R-:W-:Y:S01]  /*66e0*/  ISETP.GT.AND P1, PT, R0, 0x79, P0 ;  /* 0x000000790000780c */ /* 0x000fe20000724270 */
[----:B------:R-:W-:Y:S02]  /*66f0*/  FFMA R91, R150, R155, R91 ;  /* 0x0000009b965b7223 */ /* 0x000fe4000000005b */
[----:B------:R-:W-:-:S02]  /*6700*/  IMAD R90, R9, R14, RZ ;  /* 0x0000000e095a7224 */ /* 0x000fc400078e02ff */
[----:B------:R-:W-:Y:S01]  /*6710*/  @P2 IMAD.MOV.U32 R9, RZ, RZ, R171 ;  /* 0x000000ffff092224 */ /* 0x000fe200078e00ab */
[----:B------:R-:W-:-:S05]  /*6720*/  F2FP.TF32.F32.PACK_B R91, R91 ;  /* 0x0000005bff5b723e */ /* 0x000fca00024050ff */
[----:B------:R3:W-:Y:S02]  /*6730*/  @P2 STG.E desc[UR36][R8.64+0x1e0], R91 ;  /* 0x0001e05b08002986 */ /* 0x0007e4000c101924 */
[----:B------:R-:W-:Y:S05]  /*6740*/  @!P1 BRA `(.L_x_159) ;  /* 0x0000000000049947 */ /* 0x000fea0003800000 */
[----:B------:R0:W5:Y:S02]  /*6750*/  LDG.E.LTC128B R154, desc[UR36][R88.64+0x1e4] ;  /* 0x0001e424589a7981 */ /* 0x000164000c1e1920 */
.L_x_159:
[----:B------:R-:W-:Y:S05]  /*6760*/  BSYNC B1 ;  /* 0x0000000000017941 */ /* 0x000fea0003800000 */
.L_x_158:
[----:B0----5:R-:W-:Y:S01]  /*6770*/  LOP3.LUT R89, R154, 0xffffe000, RZ, 0xc0, !PT ;  /* 0xffffe0009a597812 */ /* 0x021fe200078ec0ff */
[----:B------:R-:W-:Y:S01]  /*6780*/  IMAD R97, R157, R15, R90 ;  /* 0x0000000f9d617224 */ /* 0x000fe200078e025a */
[----:B------:R-:W-:Y:S01]  /*6790*/  ISETP.GT.AND P0, PT, R3, 0x80, PT ;  /* 0x000000800300780c */ /* 0x000fe20003f04270 */
[----:B---3--:R-:W-:-:S04]  /*67a0*/  IMAD.WIDE.U32 R8, R157, R14, R158 ;  /* 0x0000000e9d087225 */ /* 0x008fc800078e009e */
[----:B------:R-:W-:Y:S01]  /*67b0*/  FMUL R88, R89, R156 ;  /* 0x0000009c59587220 */ /* 0x000fe20000400000 */
[----:B------:R-:W-:Y:S01]  /*67c0*/  ISETP.GT.AND P3, PT, R0, RZ, P0 ;  /* 0x000000ff0000720c */ /* 0x000fe20000764270 */
[----:B------:R-:W-:Y:S02]  /*67d0*/  IMAD.IADD R9, R9, 0x1, R97 ;  /* 0x0000000109097824 */ /* 0x000fe400078e0261 */
[----:B------:R-:W-:Y:S01]  /*67e0*/  FFMA R151, R151, R155, R88 ;  /* 0x0000009b97977223 */ /* 0x000fe20000000058 */
[----:B------:R-:W-:-:S04]  /*67f0*/  LEA R88, P2, R8, R10, 0x2 ;  /* 0x0000000a08587211 */ /* 0x000fc800078410ff */
[----:B------:R-:W-:Y:S02]  /*6800*/  F2FP.TF32.F32.PACK_B R151, R151 ;  /* 0x00000097ff97723e */ /* 0x000fe400024050ff */
[----:B------:R-:W-:-:S03]  /*6810*/  LEA.HI.X R89, R8, R11, R9, 0x2, P2 ;  /* 0x0000000b08597211 */ /* 0x000fc600010f1409 */
[----:B------:R0:W-:Y:S04]  /*6820*/  @P1 STG.E desc[UR36][R170.64+0x1e4], R151 ;  /* 0x0001e497aa001986 */ /* 0x0001e8000c101924 */
[----:B------:R-:W3:Y:S01]  /*6830*/  @P3 LDG.E.LTC128B R154, desc[UR36][R88.64] ;  /* 0x00000024589a3981 */ /* 0x000ee2000c1e1920 */
[----:B------:R-:W-:Y:S01]  /*6840*/  IMAD.WIDE.U32 R8, R157, R14, R6 ;  /* 0x0000000e9d087225 */ /* 0x000fe200078e0006 */
[----:B------:R-:W-:Y:S01]  /*6850*/  SHF.L.U64.HI R95, R4, 0x9, R5 ;  /* 0x00000009045f7819 */ /* 0x000fe20000010205 */
[----:B------:R-:W-:Y:S01]  /*6860*/  BSSY B1, `(.L_x_160) ;  /* 0x0000011000017945 */ /* 0x000fe20003800000 */
[----:B------:R-:W-:Y:S01]  /*6870*/  ISETP.GT.AND P2, PT, R0, 0x1, P0 ;  /* 0x000000010000780c */ /* 0x000fe20000744270 */
[----:B------:R-:W-:Y:S02]  /*6880*/  IMAD.IADD R9, R97, 0x1, R9 ;  /* 0x0000000161097824 */ /* 0x000fe400078e0209 */
[----:B------:R-:W-:-:S02]  /*6890*/  IMAD.SHL.U32 R93, R4, 0x200, RZ ;  /* 0x00000200045d7824 */ /* 0x000fc400078e00ff */
[----:B------:R-:W-:-:S03]  /*68a0*/  IMAD.WIDE.U32 R90, R23, R12, R8 ;  /* 0x0000000c175a7225 */ /* 0x000fc600078e0008 */
[----:B------:R-:W-:Y:S01]  /*68b0*/  IADD3 R8, P1, R93, R160, RZ ;  /* 0x000000a05d087210 */ /* 0x000fe20007f3e0ff */
[----:B------:R-:W-:Y:S01]  /*68c0*/  IMAD.IADD R5, R13, 0x1, R91 ;  /* 0x000000010d057824 */ /* 0x000fe200078e025b */
[----:B------:R-:W-:-:S03]  /*68d0*/  LEA R4, P4, R90, R10, 0x2 ;  /* 0x0000000a5a047211 */ /* 0x000fc600078810ff */
[----:B------:R-:W-:Y:S01]  /*68e0*/  IMAD.X R9, R95, 0x1, R161, P1 ;  /* 0x000000015f097824 */ /* 0x000fe200008e06a1 */
[----:B------:R-:W-:Y:S02]  /*68f0*/  LEA.HI.X R5, R90, R11, R5, 0x2, P4 ;  /* 0x0000000b5a057211 */ /* 0x000fe400020f1405 */
[----:B---3--:R-:W-:-:S05]  /*6900*/  LOP3.LUT R15, R154, 0xffffe000, RZ, 0xc0, !PT ;  /* 0xffffe0009a0f7812 */ /* 0x008fca00078ec0ff */
[----:B------:R-:W-:-:S04]  /*6910*/  FMUL R15, R15, R156 ;  /* 0x0000009c0f0f7220 */ /* 0x000fc80000400000 */
[----:B------:R-:W-:-:S05]  /*6920*/  FFMA R15, R24, R155, R15 ;  /* 0x0000009b180f7223 */ /* 0x000fca000000000f */
[----:B------:R-:W-:-:S05]  /*6930*/  F2FP.TF32.F32.PACK_B R15, R15 ;  /* 0x0000000fff0f723e */ /* 0x000fca00024050ff */
[----:B------:R0:W-:Y:S01]  /*6940*/  @P3 STG.E desc[UR36][R8.64], R15 ;  /* 0x0000000f08003986 */ /* 0x0001e2000c101924 */
[----:B------:R-:W-:Y:S05]  /*6950*/  @!P2 BRA `(.L_x_161) ;  /* 0x000000000004a947 */ /* 0x000fea0003800000 */
[----:B------:R3:W5:Y:S02]  /*6960*/  LDG.E.LTC128B R154, desc[UR36][R4.64+0x4] ;  /* 0x00000424049a7981 */ /* 0x000764000c1e1920 */
.L_x_161:
[----:B------:R-:W-:Y:S05]  /*6970*/  BSYNC B1 ;  /* 0x0000000000017941 */ /* 0x000fea0003800000 */
.L_x_160:
[----:B-----5:R-:W-:Y:S01]  /*6980*/  LOP3.LUT R21, R154, 0xffffe000, RZ, 0xc0, !PT ;  /* 0xffffe0009a157812 */ /* 0x020fe200078ec0ff */
[----:B0-----:R-:W-:Y:S01]  /*6990*/  IMAD.WIDE.U32 R14, R157, R14, R162 ;  /* 0x0000000e9d0e7225 */ /* 0x001fe200078e00a2 */
[----:B------:R-:W-:Y:S01]  /*69a0*/  ISETP.GT.AND P1, PT, R3, 0x88, PT ;  /* 0x000000880300780c */ /* 0x000fe20003f24270 */
[----:B------:R-:W-:Y:S02]  /*69b0*/  BSSY B1, `(.L_x_162) ;  /* 0x000000f000017945 */ /* 0x000fe40003800000 */
[----:B------:R-:W-:Y:S01]  /*69c0*/  FMUL R24, R21, R156 ;  /* 0x0000009c15187220 */ /* 0x000fe20000400000 */
[----:B------:R-:W-:Y:S01]  /*69d0*/  ISETP.GT.AND P3, PT, R0, RZ, P1 ;  /* 0x000000ff0000720c */ /* 0x000fe20000f64270 */
[----:B------:R-:W-:Y:S01]  /*69e0*/  IMAD.IADD R97, R97, 0x1, R15 ;  /* 0x0000000161617824 */ /* 0x000fe200078e020f */
[-C--:B------:R-:W-:Y:S01]  /*69f0*/  IADD3 R20, P5, R20, R14.reuse, RZ ;  /* 0x0000000e14147210 */ /* 0x080fe20007fbe0ff */
[----:B------:R-:W-:Y:S01]  /*6a00*/  FFMA R25, R25, R155, R24 ;  /* 0x0000009b19197223 */ /* 0x000fe20000000018 */
[----:B------:R-:W-:-:S03]  /*6a10*/  IADD3 R14, P4, R6, R14, RZ ;  /* 0x0000000e060e7210 */ /* 0x000fc60007f9e0ff */
[----:B------:R-:W-:Y:S01]  /*6a20*/  IMAD.X R158, R97, 0x1, R159, P5 ;  /* 0x00000001619e7824 */ /* 0x000fe200028e069f */
[----:B------:R-:W-:Y:S01]  /*6a30*/  F2FP.TF32.F32.PACK_B R25, R25 ;  /* 0x00000019ff19723e */ /* 0x000fe200024050ff */
[----:B------:R-:W-:Y:S01]  /*6a40*/  IMAD.X R15, R7, 0x1, R97, P4 ;  /* 0x00000001070f7824 */ /* 0x000fe200020e0661 */
[----:B------:R-:W-:-:S03]  /*6a50*/  LEA R6, P5, R20, R10, 0x2 ;  /* 0x0000000a14067211 */ /* 0x000fc600078a10ff */
[----:B------:R0:W-:Y:S01]  /*6a60*/  @P2 STG.E desc[UR36][R8.64+0x4], R25 ;  /* 0x0000041908002986 */ /* 0x0001e2000c101924 */
[----:B------:R-:W-:Y:S01]  /*6a70*/  LEA.HI.X R7, R20, R11, R158, 0x2, P5 ;  /* 0x0000000b14077211 */ /* 0x000fe200028f149e */
[----:B------:R-:W-:Y:S08]  /*6a80*/  @!P3 BRA `(.L_x_163) ;  /* 0x000000000004b947 */ /* 0x000ff00003800000 */
[----:B------:R0:W5:Y:S02]  /*6a90*/  LDG.E.LTC128B R154, desc[UR36][R6.64] ;  /* 0x00000024069a7981 */ /* 0x000164000c1e1920 */
.L_x_163:
[----:B------:R-:W-:Y:S05]  /*6aa0*/  BSYNC B1 ;  /* 0x0000000000017941 */ /* 0x000fea0003800000 */
.L_x_162:
[----:B-----5:R-:W-:Y:S01]  /*6ab0*/  LOP3.LUT R3, R154, 0xffffe000, RZ, 0xc0, !PT ;  /* 0xffffe0009a037812 */ /* 0x020fe200078ec0ff */
[----:B------:R-:W-:Y:S01]  /*6ac0*/  IMAD.WIDE.U32 R14, R23, R12, R14 ;  /* 0x0000000c170e7225 */ /* 0x000fe200078e000e */
[----:B0-----:R-:W-:Y:S01]  /*6ad0*/  IADD3 R6, P4, R8, R167, RZ ;  /* 0x000000a708067210 */ /* 0x001fe20007f9e0ff */
[----:B------:R-:W-:Y:S01]  /*6ae0*/  BSSY B1, `(.L_x_164) ;  /* 0x000000c000017945 */ /* 0x000fe20003800000 */
[----:B------:R-:W-:Y:S01]  /*6af0*/  ISETP.GT.AND P2, PT, R0, 0x1, P1 ;  /* 0x000000010000780c */ /* 0x000fe20000f44270 */
[----:B------:R-:W-:Y:S01]  /*6b00*/  FMUL R3, R3, R156 ;  /* 0x0000009c03037220 */ /* 0x000fe20000400000 */
[----:B------:R-:W-:Y:S01]  /*6b10*/  IMAD.IADD R13, R13, 0x1, R15 ;  /* 0x000000010d0d7824 */ /* 0x000fe200078e020f */
[----:B------:R-:W-:Y:S01]  /*6b20*/  LEA R10, P5, R14, R10, 0x2 ;  /* 0x0000000a0e0a7211 */ /* 0x000fe200078a10ff */
[----:B------:R-:W-:Y:S02]  /*6b30*/  IMAD.X R7, R9, 0x1, R169, P4 ;  /* 0x0000000109077824 */ /* 0x000fe400020e06a9 */
[----:B------:R-:W-:Y:S01]  /*6b40*/  FFMA R3, R26, R155, R3 ;  /* 0x0000009b1a037223 */ /* 0x000fe20000000003 */
[----:B------:R-:W-:-:S04]  /*6b50*/  LEA.HI.X R11, R14, R11, R13, 0x2, P5 ;  /* 0x0000000b0e0b7211 */ /* 0x000fc800028f140d */
[----:B------:R-:W-:-:S05]  /*6b60*/  F2FP.TF32.F32.PACK_B R3, R3 ;  /* 0x00000003ff03723e */ /* 0x000fca00024050ff */
[----:B------:R0:W-:Y:S01]  /*6b70*/  @P3 STG.E desc[UR36][R6.64], R3 ;  /* 0x0000000306003986 */ /* 0x0001e2000c101924 */
[----:B------:R-:W-:Y:S05]  /*6b80*/  @!P2 BRA `(.L_x_165) ;  /* 0x000000000004a947 */ /* 0x000fea0003800000 */
[----:B------:R0:W5:Y:S02]  /*6b90*/  LDG.E.LTC128B R154, desc[UR36][R10.64+0x4] ;  /* 0x000004240a9a7981 */ /* 0x000164000c1e1920 */
.L_x_165:
[----:B------:R-:W-:Y:S05]  /*6ba0*/  BSYNC B1 ;  /* 0x0000000000017941 */ /* 0x000fea0003800000 */
.L_x_164:
[----:B0----5:R-:W-:Y:S01]  /*6bb0*/  LOP3.LUT R3, R154, 0xffffe000, RZ, 0xc0, !PT ;  /* 0xffffe0009a037812 */ /* 0x021fe200078ec0ff */
[----:B------:R-:W-:Y:S01]  /*6bc0*/  BSSY B1, `(.L_x_166) ;  /* 0x0000008000017945 */ /* 0x000fe20003800000 */
[----:B------:R-:W-:-:S03]  /*6bd0*/  ISETP.GT.AND P3, PT, R0, 0x8, P0 ;  /* 0x000000080000780c */ /* 0x000fc60000764270 */
[----:B------:R-:W-:-:S04]  /*6be0*/  FMUL R12, R3, R156 ;  /* 0x0000009c030c7220 */ /* 0x000fc80000400000 */
[----:B------:R-:W-:-:S05]  /*6bf0*/  FFMA R27, R27, R155, R12 ;  /* 0x0000009b1b1b7223 */ /* 0x000fca000000000c */
[----:B------:R-:W-:-:S05]  /*6c00*/  F2FP.TF32.F32.PACK_B R27, R27 ;  /* 0x0000001bff1b723e */ /* 0x000fca00024050ff */
[----:B------:R0:W-:Y:S01]  /*6c10*/  @P2 STG.E desc[UR36][R6.64+0x4], R27 ;  /* 0x0000041b06002986 */ /* 0x0001e2000c101924 */
[----:B------:R-:W-:Y:S05]  /*6c20*/  @!P3 BRA `(.L_x_167) ;  /* 0x000000000004b947 */ /* 0x000fea0003800000 */
[----:B------:R0:W5:Y:S02]  /*6c30*/  LDG.E.LTC128B R154, desc[UR36][R4.64+0x20] ;  /* 0x00002024049a7981 */ /* 0x000164000c1e1920 */
.L_x_167:
[----:B------:R-:W-:Y:S05]  /*6c40*/  BSYNC B1 ;  /* 0x0000000000017941 */ /* 0x000fea0003800000 */
.L_x_166:
[----:B-----5:R-:W-:Y:S01]  /*6c50*/  LOP3.LUT R3, R154, 0xffffe000, RZ, 0xc0, !PT ;  /* 0xffffe0009a037812 */ /* 0x020fe200078ec0ff */
[----:B0-----:R-:W-:Y:S01]  /*6c60*/  IMAD.MOV.U32 R6, RZ, RZ, R8 ;  /* 0x000000ffff067224 */ /* 0x001fe200078e0008 */
[----:B------:R-:W-:Y:S01]  /*6c70*/  ISETP.GT.AND P2, PT, R0, 0x9, P0 ;  /* 0x000000090000780c */ /* 0x000fe20000744270 */
[----:B------:R-:W-:Y:S01]  /*6c80*/  IMAD.MOV.U32 R7, RZ, RZ, R9 ;  /* 0x000000ffff077224 */ /* 0x000fe200078e0009 */
[----:B------:R-:W-:Y:S01]  /*6c90*/  BSSY B1, `(.L_x_168) ;  /* 0x0000007000017945 */ /* 0x000fe20003800000 */
[----:B------:R-:W-:-:S04]  /*6ca0*/  FMUL R3, R3, R156 ;  /* 0x0000009c03037220 */ /* 0x000fc80000400000 */
[----:B------:R-:W-:-:S05]  /*6cb0*/  FFMA R3, R28, R155, R3 ;  /* 0x0000009b1c037223 */ /* 0x000fca0000000003 */
[----:B------:R-:W-:-:S05]  /*6cc0*/  F2FP.TF32.F32.PACK_B R3, R3 ;  /* 0x00000003ff03723e */ /* 0x000fca00024050ff */
[----:B------:R0:W-:Y:S01]  /*6cd0*/  @P3 STG.E desc[UR36][R6.64+0x20], R3 ;  /* 0x0000200306003986 */ /* 0x0001e2000c101924 */
[----:B------:R-:W-:Y:S05]  /*6ce0*/  @!P2 BRA `(.L_x_169) ;  /* 0x000000000004a947 */ /* 0x000fea0003800000 */
[----:B------:R0:W5:Y:S02]  /*6cf0*/  LDG.E.LTC128B R154, desc[UR36][R4.64+0x24] ;  /* 0x00002424049a7981 */ /* 0x000164000c1e1920 */
.L_x_169:
[----:B------:R-:W-:Y:S05]  /*6d00*/  BSYNC B1 ;  /* 0x0000000000017941 */ /* 0x000fea0003800000 */
.L_x_168:
        /* <DEDUP_REMOVED lines=9> */
.L_x_171:
[----:B------:R-:W-:Y:S05]  /*6da0*/  BSYNC B1 ;  /* 0x0000000000017941 */ /* 0x000fea0003800000 */
.L_x_170:
[----:B-----5:R-:W-:Y:S01]  /*6db0*/  LOP3.LUT R3, R154, 0xffffe000, RZ, 0xc0, !PT ;  /* 0xffffe0009a037812 */ /* 0x020fe200078ec0ff */
[----:B------:R-:W-:Y:S01]  /*6dc0*/  BSSY B1, `(.L_x_172) ;  /* 0x000000a000017945 */ /* 0x000fe20003800000 */
[----:B------:R-:W-:Y:S02]  /*6dd0*/  IADD3 R8, P3, R167, R8, RZ ;  /* 0x00000008a7087210 */ /* 0x000fe40007f7e0ff */
[----:B------:R-:W-:Y:S01]  /*6de0*/  ISETP.GT.AND P2, PT, R0, 0x9, P1 ;  /* 0x000000090000780c */ /* 0x000fe20000f44270 */
[----:B------:R-:W-:Y:S02]  /*6df0*/  FMUL R3, R3, R156 ;  /* 0x0000009c03037220 */ /* 0x000fe40000400000 */
[----:B------:R-:W-:Y:S02]  /*6e00*/  IMAD.X R9, R169, 0x1, R9, P3 ;  /* 0x00000001a9097824 */ /* 0x000fe400018e0609 */
[----:B------:R-:W-:-:S05]  /*6e10*/  FFMA R3, R30, R155, R3 ;  /* 0x0000009b1e037223 */ /* 0x000fca0000000003 */
[----:B------:R-:W-:-:S05]  /*6e20*/  F2FP.TF32.F32.PACK_B R3, R3 ;  /* 0x00000003ff03723e */ /* 0x000fca00024050ff */
[----:B------:R0:W-:Y:S01]  /*6e30*/  @P4 STG.E desc[UR36][R8.64+0x20], R3 ;  /* 0x0000200308004986 */ /* 0x0001e2000c101924 */
[----:B------:R-:W-:Y:S05]  /*6e40*/  @!P2 BRA `(.L_x_173) ;  /* 0x000000000004a947 */ /* 0x000fea0003800000 */
[----:B------:R0:W5:Y:S02]  /*6e50*/  LDG.E.LTC128B R154, desc[UR36][R10.64+0x24] ;  /* 0x000024240a9a7981 */ /* 0x000164000c1e1920 */
.L_x_173:
[----:B------:R-:W-:Y:S05]  /*6e60*/  BSYNC B1 ;  /* 0x0000000000017941 */ /* 0x000fea0003800000 */
.L_x_172:
[----:B0----5:R-:W-:Y:S01]  /*6e70*/  LOP3.LUT R3, R154, 0xffffe000, RZ, 0xc0, !PT ;  /* 0xffffe0009a037812 */ /* 0x021fe200078ec0ff */
[----:B------:R-:W-:Y:S01]  /*6e80*/  BSSY B1, `(.L_x_174) ;  /* 0x000000a000017945 */ /* 0x000fe20003800000 */
[----:B------:R-:W-:Y:S02]  /*6e90*/  IADD3 R8, P4, P5, R167, R160, R93 ;  /* 0x000000a0a7087210 */ /* 0x000fe40007d9e05d */
[----:B------:R-:W-:Y:S01]  /*6ea0*/  ISETP.GT.AND P3, PT, R0, 0x10, P0 ;  /* 0x000000100000780c */ /* 0x000fe20000764270 */
[----:B------:R-:W-:Y:S01]  /*6eb0*/  FMUL R12, R3, R156 ;  /* 0x0000009c030c7220 */ /* 0x000fe20000400000 */
[----:B------:R-:W-:-:S03]  /*6ec0*/  IADD3.X R9, R169, R161, R95, P4, P5 ;  /* 0x000000a1a9097210 */ /* 0x000fc600027ea45f */
[----:B------:R-:W-:-:S05]  /*6ed0*/  FFMA R31, R31, R155, R12 ;  /* 0x0000009b1f1f7223 */ /* 0x000fca000000000c */
[----:B------:R-:W-:-:S05]  /*6ee0*/  F2FP.TF32.F32.PACK_B R31, R31 ;  /* 0x0000001fff1f723e */ /* 0x000fca00024050ff */
[----:B------:R0:W-:Y:S01]  /*6ef0*/  @P2 STG.E desc[UR36][R8.64+0x24], R31 ;  /* 0x0000241f08002986 */ /* 0x0001e2000c101924 */
[----:B------:R-:W-:Y:S05]  /*6f00*/  @!P3 BRA `(.L_x_175) ;  /* 0x000000000004b947 */ /* 0x000fea0003800000 */
[----:B------:R0:W5:Y:S02]  /*6f10*/  LDG.E.LTC128B R154, desc[UR36][R4.64+0x40] ;  /* 0x00004024049a7981 */ /* 0x000164000c1e1920 */
.L_x_175:
[----:B------:R-:W-:Y:S05]  /*6f20*/  BSYNC B1 ;  /* 0x0000000000017941 */ /* 0x000fea0003800000 */
.L_x_174:
[----:B-----5:R-:W-:Y:S01]  /*6f30*/  LOP3.LUT R3, R154, 0xffffe000, RZ, 0xc0, !PT ;  /* 0xffffe0009a037812 */ /* 0x020fe200078ec0ff */
        /* <DEDUP_REMOVED lines=8> */
.L_x_177:
[----:B------:R-:W-:Y:S05]  /*6fc0*/  BSYNC B1 ;  /* 0x0000000000017941 */ /* 0x000fea0003800000 */
.L_x_176:
        /* <DEDUP_REMOVED lines=9> */
.L_x_179:
[----:B------:R-:W-:Y:S05]  /*7060*/  BSYNC B1 ;  /* 0x0000000000017941 */ /* 0x000fea0003800000 */
.L_x_178:
        /* <DEDUP_REMOVED lines=9> */
.L_x_181:
[----:B------:R-:W-:Y:S05]  /*7100*/  BSYNC B1 ;  /* 0x0000000000017941 */ /* 0x000fea0003800000 */
.L_x_180:
        /* <DEDUP_REMOVED lines=9> */
.L_x_183:
[----:B------:R-:W-:Y:S05]  /*71a0*/  BSYNC B1 ;  /* 0x0000000000017941 */ /* 0x000fea0003800000 */
.L_x_182:
        /* <DEDUP_REMOVED lines=9> */
.L_x_185:
[----:B------:R-:W-:Y:S05]  /*7240*/  BSYNC B1 ;  /* 0x0000000000017941 */ /* 0x000fea0003800000 */
.L_x_184:
        /* <DEDUP_REMOVED lines=9> */
.L_x_187:
[----:B------:R-:W-:Y:S05]  /*72e0*/  BSYNC B1 ;  /* 0x0000000000017941 */ /* 0x000fea0003800000 */
.L_x_186:
        /* <DEDUP_REMOVED lines=9> */
.L_x_189:
[----:B------:R-:W-:Y:S05]  /*7380*/  BSYNC B1 ;  /* 0x0000000000017941 */ /* 0x000fea0003800000 */
.L_x_188:
        /* <DEDUP_REMOVED lines=9> */
.L_x_191:
[----:B------:R-:W-:Y:S05]  /*7420*/  BSYNC B1 ;  /* 0x0000000000017941 */ /* 0x000fea0003800000 */
.L_x_190:
        /* <DEDUP_REMOVED lines=9> */
.L_x_193:
[----:B------:R-:W-:Y:S05]  /*74c0*/  BSYNC B1 ;  /* 0x0000000000017941 */ /* 0x000fea0003800000 */
.L_x_192:
        /* <DEDUP_REMOVED lines=9> */
.L_x_195:
[----:B------:R-:W-:Y:S05]  /*7560*/  BSYNC B1 ;  /* 0x0000000000017941 */ /* 0x000fea0003800000 */
.L_x_194:
        /* <DEDUP_REMOVED lines=9> */
.L_x_197:
[----:B------:R-:W-:Y:S05]  /*7600*/  BSYNC B1 ;  /* 0x0000000000017941 */ /* 0x000fea0003800000 */
.L_x_196:
        /* <DEDUP_REMOVED lines=9> */
.L_x_199:
[----:B------:R-:W-:Y:S05]  /*76a0*/  BSYNC B1 ;  /* 0x0000000000017941 */ /* 0x000fea0003800000 */
.L_x_198:
        /* <DEDUP_REMOVED lines=9> */
.L_x_201:
[----:B------:R-:W-:Y:S05]  /*7740*/  BSYNC B1 ;  /* 0x0000000000017941 */ /* 0x000fea0003800000 */
.L_x_200:
        /* <DEDUP_REMOVED lines=9> */
.L_x_203:
[----:B------:R-:W-:Y:S05]  /*77e0*/  BSYNC B1 ;  /* 0x0000000000017941 */ /* 0x000fea0003800000 */
.L_x_202:
        /* <DEDUP_REMOVED lines=9> */
.L_x_205:
[----:B------:R-:W-:Y:S05]  /*7880*/  BSYNC B1 ;  /* 0x0000000000017941 */ /* 0x000fea0003800000 */
.L_x_204:
        /* <DEDUP_REMOVED lines=9> */
.L_x_207:
[----:B------:R-:W-:Y:S05]  /*7920*/  BSYNC B1 ;  /* 0x0000000000017941 */ /* 0x000fea0003800000 */
.L_x_206:
        /* <DEDUP_REMOVED lines=9> */
.L_x_209:
[----:B------:R-:W-:Y:S05]  /*79c0*/  BSYNC B1 ;  /* 0x0000000000017941 */ /* 0x000fea0003800000 */
.L_x_208:
        /* <DEDUP_REMOVED lines=9> */
.L_x_211:
[----:B------:R-:W-:Y:S05]  /*7a60*/  BSYNC B1 ;  /* 0x0000000000017941 */ /* 0x000fea0003800000 */
.L_x_210:
        /* <DEDUP_REMOVED lines=9> */
.L_x_213:
[----:B------:R-:W-:Y:S05]  /*7b00*/  BSYNC B1 ;  /* 0x0000000000017941 */ /* 0x000fea0003800000 */
.L_x_212:
        /* <DEDUP_REMOVED lines=9> */
.L_x_215:
[----:B------:R-:W-:Y:S05]  /*7ba0*/  BSYNC B1 ;  /* 0x0000000000017941 */ /* 0x000fea0003800000 */
.L_x_214:
        /* <DEDUP_REMOVED lines=9> */
.L_x_217:
[----:B------:R-:W-:Y:S05]  /*7c40*/  BSYNC B1 ;  /* 0x0000000000017941 */ /* 0x000fea0003800000 */
.L_x_216:
        /* <DEDUP_REMOVED lines=9> */
.L_x_219:
[----:B------:R-:W-:Y:S05]  /*7ce0*/  BSYNC B1 ;  /* 0x0000000000017941 */ /* 0x000fea0003800000 */
.L_x_218:
        /* <DEDUP_REMOVED lines=9> */
.L_x_221:
[----:B------:R-:W-:Y:S05]  /*7d80*/  BSYNC B1 ;  /* 0x0000000000017941 */ /* 0x000fea0003800000 */
.L_x_220:
        /* <DEDUP_REMOVED lines=9> */
.L_x_223:
[----:B------:R-:W-:Y:S05]  /*7e20*/  BSYNC B1 ;  /* 0x0000000000017941 */ /* 0x000fea0003800000 */
.L_x_222:
        /* <DEDUP_REMOVED lines=9> */
.L_x_225:
[----:B------:R-:W-:Y:S05]  /*7ec0*/  BSYNC B1 ;  /* 0x0000000000017941 */ /* 0x000fea0003800000 */
.L_x_224:
        /* <DEDUP_REMOVED lines=9> */
.L_x_227:
[----:B------:R-:W-:Y:S05]  /*7f60*/  BSYNC B1 ;  /* 0x0000000000017941 */ /* 0x000fea0003800000 */
.L_x_226:
        /* <DEDUP_REMOVED lines=9> */
.L_x_229:
[----:B------:R-:W-:Y:S05]  /*8000*/  BSYNC B1 ;  /* 0x0000000000017941 */ /* 0x000fea0003800000 */
.L_x_228:
        /* <DEDUP_REMOVED lines=9> */
.L_x_231:
[----:B------:R-:W-:Y:S05]  /*80a0*/  BSYNC B1 ;  /* 0x0000000000017941 */ /* 0x000fea0003800000 */
.L_x_230:
        /* <DEDUP_REMOVED lines=9> */
.L_x_233:
[----:B------:R-:W-:Y:S05]  /*8140*/  BSYNC B1 ;  /* 0x0000000000017941 */ /* 0x000fea0003800000 */
.L_x_232:
        /* <DEDUP_REMOVED lines=9> */
.L_x_235:
[----:B------:R-:W-:Y:S05]  /*81e0*/  BSYNC B1 ;  /* 0x0000000000017941 */ /* 0x000fea0003800000 */
.L_x_234:
        /* <DEDUP_REMOVED lines=9> */
.L_x_237:
[----:B------:R-:W-:Y:S05]  /*8280*/  BSYNC B1 ;  /* 0x0000000000017941 */ /* 0x000fea0003800000 */
.L_x_236:
        /* <DEDUP_REMOVED lines=9> */
.L_x_239:
[----:B------:R-:W-:Y:S05]  /*8320*/  BSYNC B1 ;  /* 0x0000000000017941 */ /* 0x000fea0003800000 */
.L_x_238:
        /* <DEDUP_REMOVED lines=9> */
.L_x_241:
[----:B------:R-:W-:Y:S05]  /*83c0*/  BSYNC B1 ;  /* 0x0000000000017941 */ /* 0x000fea0003800000 */
.L_x_240:
        /* <DEDUP_REMOVED lines=9> */
.L_x_243:
[----:B------:R-:W-:Y:S05]  /*8460*/  BSYNC B1 ;  /* 0x0000000000017941 */ /* 0x000fea0003800000 */
.L_x_242:
        /* <DEDUP_REMOVED lines=9> */
.L_x_245:
[----:B------:R-:W-:Y:S05]  /*8500*/  BSYNC B1 ;  /* 0x0000000000017941 */ /* 0x000fea0003800000 */
.L_x_244:
        /* <DEDUP_REMOVED lines=9> */
.L_x_247:
[----:B------:R-:W-:Y:S05]  /*85a0*/  BSYNC B1 ;  /* 0x0000000000017941 */ /* 0x000fea0003800000 */
.L_x_246:
        /* <DEDUP_REMOVED lines=9> */
.L_x_249:
[----:B------:R-:W-:Y:S05]  /*8640*/  BSYNC B1 ;  /* 0x0000000000017941 */ /* 0x000fea0003800000 */
.L_x_248:
        /* <DEDUP_REMOVED lines=9> */
.L_x_251:
[----:B------:R-:W-:Y:S05]  /*86e0*/  BSYNC B1 ;  /* 0x0000000000017941 */ /* 0x000fea0003800000 */
.L_x_250:
        /* <DEDUP_REMOVED lines=9> */
.L_x_253:
[----:B------:R-:W-:Y:S05]  /*8780*/  BSYNC B1 ;  /* 0x0000000000017941 */ /* 0x000fea0003800000 */
.L_x_252:
        /* <DEDUP_REMOVED lines=9> */
.L_x_255:
[----:B------:R-:W-:Y:S05]  /*8820*/  BSYNC B1 ;  /* 0x0000000000017941 */ /* 0x000fea0003800000 */
.L_x_254:
        /* <DEDUP_REMOVED lines=9> */
.L_x_257:
[----:B------:R-:W-:Y:S05]  /*88c0*/  BSYNC B1 ;  /* 0x0000000000017941 */ /* 0x000fea0003800000 */
.L_x_256:
        /* <DEDUP_REMOVED lines=9> */
.L_x_259:
[----:B------:R-:W-:Y:S05]  /*8960*/  BSYNC B1 ;  /* 0x0000000000017941 */ /* 0x000fea0003800000 */
.L_x_258:
        /* <DEDUP_REMOVED lines=9> */
.L_x_261:
[----:B------:R-:W-:Y:S05]  /*8a00*/  BSYNC B1 ;  /* 0x0000000000017941 */ /* 0x000fea0003800000 */
.L_x_260:
        /* <DEDUP_REMOVED lines=9> */
.L_x_263:
[----:B------:R-:W-:Y:S05]  /*8aa0*/  BSYNC B1 ;  /* 0x0000000000017941 */ /* 0x000fea0003800000 */
.L_x_262:
        /* <DEDUP_REMOVED lines=9> */
.L_x_265:
[----:B------:R-:W-:Y:S05]  /*8b40*/  BSYNC B1 ;  /* 0x0000000000017941 */ /* 0x000fea0003800000 */
.L_x_264:
        /* <DEDUP_REMOVED lines=9> */
.L_x_267:
[----:B------:R-:W-:Y:S05]  /*8be0*/  BSYNC B1 ;  /* 0x0000000000017941 */ /* 0x000fea0003800000 */
.L_x_266:
        /* <DEDUP_REMOVED lines=9> */
.L_x_269:
[----:B------:R-:W-:Y:S05]  /*8c80*/  BSYNC B1 ;  /* 0x0000000000017941 */ /* 0x000fea0003800000 */
.L_x_268:
        /* <DEDUP_REMOVED lines=9> */
.L_x_271:
[----:B------:R-:W-:Y:S05]  /*8d20*/  BSYNC B1 ;  /* 0x0000000000017941 */ /* 0x000fea0003800000 */
.L_x_270:
        /* <DEDUP_REMOVED lines=9> */
.L_x_273:
[----:B------:R-:W-:Y:S05]  /*8dc0*/  BSYNC B1 ;  /* 0x0000000000017941 */ /* 0x000fea0003800000 */
.L_x_272:
        /* <DEDUP_REMOVED lines=9> */
.L_x_275:
[----:B------:R-:W-:Y:S05]  /*8e60*/  BSYNC B1 ;  /* 0x0000000000017941 */ /* 0x000fea0003800000 */
.L_x_274:
        /* <DEDUP_REMOVED lines=9> */
.L_x_277:
[----:B------:R-:W-:Y:S05]  /*8f00*/  BSYNC B1 ;  /* 0x0000000000017941 */ /* 0x000fea0003800000 */
.L_x_276:
        /* <DEDUP_REMOVED lines=9> */
.L_x_279:
[----:B------:R-:W-:Y:S05]  /*8fa0*/  BSYNC B1 ;  /* 0x0000000000017941 */ /* 0x000fea0003800000 */
.L_x_278:
        /* <DEDUP_REMOVED lines=9> */
.L_x_281:
[----:B------:R-:W-:Y:S05]  /*9040*/  BSYNC B1 ;  /* 0x0000000000017941 */ /* 0x000fea0003800000 */
.L_x_280:
[----:B0----5:R-:W-:Y:S01]  /*9050*/  LOP3.LUT R3, R154, 0xffffe000, RZ, 0xc0, !PT ;  /* 0xffffe0009a037812 */ /* 0x021fe200078ec0ff */
[----:B------:R-:W-:Y:S01]  /*9060*/  BSSY B1, `(.L_x_282) ;  /* 0x0000008000017945 */ /* 0x000fe20003800000 */
[----:B------:R-:W-:-:S03]  /*9070*/  ISETP.GT.AND P2, PT, R0, 0x78, P1 ;  /* 0x000000780000780c */ /* 0x000fc60000f44270 */
[----:B---3--:R-:W-:-:S04]  /*9080*/  FMUL R4, R3, R156 ;  /* 0x0000009c03047220 */ /* 0x008fc80000400000 */
[----:B------:R-:W-:-:S05]  /*9090*/  FFMA R85, R85, R155, R4 ;  /* 0x0000009b55557223 */ /* 0x000fca0000000004 */
[----:B------:R-:W-:-:S05]  /*90a0*/  F2FP.TF32.F32.PACK_B R85, R85 ;  /* 0x00000055ff55723e */ /* 0x000fca00024050ff */
[----:B------:R0:W-:Y:S01]  /*90b0*/  @P0 STG.E desc[UR36][R6.64+0x1e4], R85 ;  /* 0x0001e45506000986 */ /* 0x0001e2000c101924 */
[----:B------:R-:W-:Y:S05]  /*90c0*/  @!P2 BRA `(.L_x_283) ;  /* 0x000000000004a947 */ /* 0x000fea0003800000 */
[----:B------:R3:W5:Y:S02]  /*90d0*/  LDG.E.LTC128B R154, desc[UR36][R10.64+0x1e0] ;  /* 0x0001e0240a9a7981 */ /* 0x000764000c1e1920 */
.L_x_283:
[----:B------:R-:W-:Y:S05]  /*90e0*/  BSYNC B1 ;  /* 0x0000000000017941 */ /* 0x000fea0003800000 */
.L_x_282:
[----:B-----5:R-:W-:Y:S01]  /*90f0*/  LOP3.LUT R3, R154, 0xffffe000, RZ, 0xc0, !PT ;  /* 0xffffe0009a037812 */ /* 0x020fe200078ec0ff */
[----:B------:R-:W-:Y:S01]  /*9100*/  @P2 IMAD.MOV.U32 R4, RZ, RZ, R8 ;  /* 0x000000ffff042224 */ /* 0x000fe200078e0008 */
[----:B------:R-:W-:Y:S01]  /*9110*/  ISETP.GT.AND P1, PT, R0, 0x79, P1 ;  /* 0x000000790000780c */ /* 0x000fe20000f24270 */
[----:B------:R-:W-:Y:S01]  /*9120*/  @P2 IMAD.MOV.U32 R5, RZ, RZ, R9 ;  /* 0x000000ffff052224 */ /* 0x000fe200078e0009 */
[----:B------:R-:W-:Y:S01]  /*9130*/  BSSY B1, `(.L_x_284) ;  /* 0x0000007000017945 */ /* 0x000fe20003800000 */
[----:B------:R-:W-:-:S04]  /*9140*/  FMUL R3, R3, R156 ;  /* 0x0000009c03037220 */ /* 0x000fc80000400000 */
[----:B------:R-:W-:-:S05]  /*9150*/  FFMA R3, R86, R155, R3 ;  /* 0x0000009b56037223 */ /* 0x000fca0000000003 */
[----:B------:R-:W-:-:S05]  /*9160*/  F2FP.TF32.F32.PACK_B R3, R3 ;  /* 0x00000003ff03723e */ /* 0x000fca00024050ff */
[----:B------:R0:W-:Y:S01]  /*9170*/  @P2 STG.E desc[UR36][R4.64+0x1e0], R3 ;  /* 0x0001e00304002986 */ /* 0x0001e2000c101924 */
[----:B------:R-:W-:Y:S05]  /*9180*/  @!P1 BRA `(.L_x_285) ;  /* 0x0000000000049947 */ /* 0x000fea0003800000 */
[----:B------:R0:W5:Y:S02]  /*9190*/  LDG.E.LTC128B R154, desc[UR36][R10.64+0x1e4] ;  /* 0x0001e4240a9a7981 */ /* 0x000164000c1e1920 */
.L_x_285:
[----:B------:R-:W-:Y:S05]  /*91a0*/  BSYNC B1 ;  /* 0x0000000000017941 */ /* 0x000fea0003800000 */
.L_x_284:
[----:B------:R-:W-:Y:S05]  /*91b0*/  @!P1 BRA `(.L_x_286) ;  /* 0x00000024003c9947 */ /* 0x000fea0003800000 */
[----:B0----5:R-:W-:-:S05]  /*91c0*/  LOP3.LUT R3, R154, 0xffffe000, RZ, 0xc0, !PT ;  /* 0xffffe0009a037812 */ /* 0x021fca00078ec0ff */
[----:B------:R-:W-:-:S04]  /*91d0*/  FMUL R0, R3, R156 ;  /* 0x0000009c03007220 */ /* 0x000fc80000400000 */
[----:B------:R-:W-:-:S05]  /*91e0*/  FFMA R87, R87, R155, R0 ;  /* 0x0000009b57577223 */ /* 0x000fca0000000000 */
[----:B------:R-:W-:-:S05]  /*91f0*/  F2FP.TF32.F32.PACK_B R87, R87 ;  /* 0x00000057ff57723e */ /* 0x000fca00024050ff */
[----:B------:R0:W-:Y:S01]  /*9200*/  STG.E desc[UR36][R8.64+0x1e4], R87 ;  /* 0x0001e45708007986 */ /* 0x0001e2000c101924 */
[----:B------:R-:W-:Y:S05]  /*9210*/  BRA `(.L_x_286) ;  /* 0x0000002400247947 */ /* 0x000fea0003800000 */
.L_x_35:
[----:B------:R-:W-:Y:S01]  /*9220*/  ULDC.64 UR4, c[0x0][0x5c0] ;  /* 0x0001700000047ab9 */ /* 0x000fe20000000a00 */
[-C--:B------:R-:W-:Y:S01]  /*9230*/  FMUL R15, R88, R155.reuse ;  /* 0x0000009b580f7220 */ /* 0x080fe20000400000 */
[----:B------:R-:W-:Y:S01]  /*9240*/  LEA R6, P0, R170, UR4, 0x2 ;  /* 0x00000004aa067c11 */ /* 0x000fe2000f8010ff */
[----:B------:R-:W-:Y:S01]  /*9250*/  IMAD.SHL.U32 R11, R4, 0x20, RZ ;  /* 0x00000020040b7824 */ /* 0x000fe200078e00ff */
[----:B------:R-:W-:Y:S01]  /*9260*/  ISETP.GT.AND P5, PT, R0, 0x1, P3 ;  /* 0x000000010000780c */ /* 0x000fe20001fa4270 */
[-C--:B------:R-:W-:Y:S01]  /*9270*/  FMUL R89, R89, R155.reuse ;  /* 0x0000009b59597220 */ /* 0x080fe20000400000 */
[----:B------:R-:W-:Y:S01]  /*9280*/  LEA.HI.X R7, R170, UR5, R173, 0x2, P0 ;  /* 0x00000005aa077c11 */ /* 0x000fe200080f14ad */
[-C--:B------:R-:W-:Y:S01]  /*9290*/  FMUL R21, R90, R155.reuse ;  /* 0x0000009b5a157220 */ /* 0x080fe20000400000 */
[----:B------:R-:W-:Y:S01]  /*92a0*/  ISETP.GT.AND P0, PT, R3, 0x8, PT ;  /* 0x000000080300780c */ /* 0x000fe20003f04270 */
[----:B------:R-:W-:Y:S01]  /*92b0*/  FMUL R91, R91, R155 ;  /* 0x0000009b5b5b7220 */ /* 0x000fe20000400000 */
[----:B------:R-:W-:Y:S01]  /*92c0*/  F2FP.TF32.F32.PACK_B R15, R15 ;  /* 0x0000000fff0f723e */ /* 0x000fe200024050ff */
[-C--:B------:R-:W-:Y:S01]  /*92d0*/  FMUL R93, R93, R155.reuse ;  /* 0x0000009b5d5d7220 */ /* 0x080fe20000400000 */
[----:B------:R-:W-:Y:S01]  /*92e0*/  ISETP.GT.AND P1, PT, R0, RZ, P0 ;  /* 0x000000ff0000720c */ /* 0x000fe20000724270 */
[-C--:B------:R-:W-:Y:S01]  /*92f0*/  FMUL R23, R94, R155.reuse ;  /* 0x0000009b5e177220 */ /* 0x080fe20000400000 */
[----:B------:R-:W-:Y:S01]  /*9300*/  ISETP.GT.AND P4, PT, R0, 0x1, P0 ;  /* 0x000000010000780c */ /* 0x000fe20000784270 */
[----:B------:R0:W-:Y:S01]  /*9310*/  @P2 STG.E desc[UR36][R6.64], R15 ;  /* 0x0000000f06002986 */ /* 0x0001e2000c101924 */
[----:B------:R-:W-:Y:S01]  /*9320*/  SHF.L.U64.HI R9, R4, 0x5, R5 ;  /* 0x0000000504097819 */ /* 0x000fe20000010205 */
[-C--:B------:R-:W-:Y:S01]  /*9330*/  FMUL R95, R95, R155.reuse ;  /* 0x0000009b5f5f7220 */ /* 0x080fe20000400000 */
[-C--:B------:R-:W-:Y:S01]  /*9340*/  IADD3 R12, P2, R11, R6.reuse, RZ ;  /* 0x000000060b0c7210 */ /* 0x080fe20007f5e0ff */
[----:B------:R-:W-:Y:S01]  /*9350*/  FMUL R97, R97, R155 ;  /* 0x0000009b61617220 */ /* 0x000fe20000400000 */
[----:B------:R-:W-:Y:S01]  /*9360*/  F2FP.TF32.F32.PACK_B R89, R89 ;  /* 0x00000059ff59723e */ /* 0x000fe200024050ff */
[----:B------:R-:W-:Y:S01]  /*9370*/  FMUL R99, R99, R155 ;  /* 0x0000009b63637220 */ /* 0x000fe20000400000 */
[----:B------:R-:W-:Y:S01]  /*9380*/  F2FP.TF32.F32.PACK_B R21, R21 ;  /* 0x00000015ff15723e */ /* 0x000fe200024050ff */
[----:B------:R-:W-:Y:S01]  /*9390*/  IMAD.X R13, R9, 0x1, R7, P2 ;  /* 0x00000001090d7824 */ /* 0x000fe200010e0607 */
[----:B------:R-:W-:Y:S01]  /*93a0*/  F2FP.TF32.F32.PACK_B R91, R91 ;  /* 0x0000005bff5b723e */ /* 0x000fe200024050ff */
[----:B------:R-:W-:Y:S01]  /*93b0*/  @P5 STG.E desc[UR36][R6.64+0x4], R89 ;  /* 0x0000045906005986 */ /* 0x000fe2000c101924 */
[----:B------:R-:W-:Y:S01]  /*93c0*/  ISETP.GT.AND P5, PT, R0, 0x8, P3 ;  /* 0x000000080000780c */ /* 0x000fe20001fa4270 */
[-C--:B0-----:R-:W-:Y:S01]  /*93d0*/  FMUL R15, R92, R155.reuse ;  /* 0x0000009b5c0f7220 */ /* 0x081fe20000400000 */
[C---:B------:R-:W-:Y:S01]  /*93e0*/  ISETP.GT.AND P2, PT, R0.reuse, 0x9, P3 ;  /* 0x000000090000780c */ /* 0x040fe20001f44270 */
[----:B------:R0:W-:Y:S01]  /*93f0*/  @P1 STG.E desc[UR36][R12.64], R21 ;  /* 0x000000150c001986 */ /* 0x0001e2000c101924 */
[C---:B------:R-:W-:Y:S01]  /*9400*/  ISETP.GT.AND P1, PT, R0.reuse, 0x8, P0 ;  /* 0x000000080000780c */ /* 0x040fe20000724270 */
[----:B------:R-:W-:Y:S01]  /*9410*/  FMUL R101, R101, R155 ;  /* 0x0000009b65657220 */ /* 0x000fe20000400000 */
[----:B------:R-:W-:Y:S01]  /*9420*/  F2FP.TF32.F32.PACK_B R15, R15 ;  /* 0x0000000fff0f723e */ /* 0x000fe200024050ff */
[----:B------:R-:W-:Y:S01]  /*9430*/  @P4 STG.E desc[UR36][R12.64+0x4], R91 ;  /* 0x0000045b0c004986 */ /* 0x000fe2000c101924 */
[----:B------:R-:W-:Y:S01]  /*9440*/  ISETP.GT.AND P4, PT, R0, 0x9, P0 ;  /* 0x000000090000780c */ /* 0x000fe20000784270 */
[----:B------:R-:W-:Y:S01]  /*9450*/  FMUL R103, R103, R155 ;  /* 0x0000009b67677220 */ /* 0x000fe20000400000 */
[----:B------:R-:W-:Y:S01]  /*9460*/  F2FP.TF32.F32.PACK_B R93, R93 ;  /* 0x0000005dff5d723e */ /* 0x000fe200024050ff */
[----:B------:R-:W-:Y:S01]  /*9470*/  FMUL R105, R105, R155 ;  /* 0x0000009b69697220 */ /* 0x000fe20000400000 */
[----:B------:R-:W-:Y:S01]  /*9480*/  F2FP.TF32.F32.PACK_B R23, R23 ;  /* 0x00000017ff17723e */ /* 0x000fe200024050ff */
[----:B------:R1:W-:Y:S01]  /*9490*/  @P5 STG.E desc[UR36][R6.64+0x20], R15 ;  /* 0x0000200f06005986 */ /* 0x0003e2000c101924 */
[----:B------:R-:W-:Y:S01]  /*94a0*/  F2FP.TF32.F32.PACK_B R95, R95 ;  /* 0x0000005fff5f723e */ /* 0x000fe200024050ff */
[-C--:B0-----:R-:W-:Y:S01]  /*94b0*/  FMUL R21, R96, R155.reuse ;  /* 0x0000009b60157220 */ /* 0x081fe20000400000 */
[C---:B------:R-:W-:Y:S01]  /*94c0*/  ISETP.GT.AND P5, PT, R0.reuse, 0x10, P3 ;  /* 0x000000100000780c */ /* 0x040fe20001fa4270 */
[----:B------:R-:W-:Y:S01]  /*94d0*/  @P2 STG.E desc[UR36][R6.64+0x24], R93 ;  /* 0x0000245d06002986 */ /* 0x000fe2000c101924 */
[C---:B------:R-:W-:Y:S01]  /*94e0*/  ISETP.GT.AND P2, PT, R0.reuse, 0x11, P3 ;  /* 0x000000110000780c */ /* 0x040fe20001f44270 */
[----:B------:R-:W-:Y:S01]  /*94f0*/  FMUL R107, R107, R155 ;  /* 0x0000009b6b6b7220 */ /* 0x000fe20000400000 */
[----:B------:R-:W-:Y:S01]  /*9500*/  F2FP.TF32.F32.PACK_B R21, R21 ;  /* 0x00000015ff15723e */ /* 0x000fe200024050ff */
[----:B------:R0:W-:Y:S01]  /*9510*/  @P1 STG.E desc[UR36][R12.64+0x20], R23 ;  /* 0x000020170c001986 */ /* 0x0001e2000c101924 */
[C---:B------:R-:W-:Y:S01]  /*9520*/  ISETP.GT.AND P1, PT, R0.reuse, 0x10, P0 ;  /* 0x000000100000780c */ /* 0x040fe20000724270 */
[----:B------:R-:W-:Y:S01]  /*9530*/  FMUL R109, R109, R155 ;  /* 0x0000009b6d6d7220 */ /* 0x000fe20000400000 */
[----:B------:R-:W-:Y:S01]  /*9540*/  F2FP.TF32.F32.PACK_B R97, R97 ;  /* 0x00000061ff61723e */ /* 0x000fe200024050ff */
[----:B------:R-:W-:Y:S01]  /*9550*/  @P4 STG.E desc[UR36][R12.64+0x24], R95 ;  /* 0x0000245f0c004986 */ /* 0x000fe2000c101924 */
[----:B------:R-:W-:Y:S01]  /*9560*/  ISETP.GT.AND P4, PT, R0, 0x11, P0 ;  /* 0x000000110000780c */ /* 0x000fe20000784270 */
[----:B-1----:R-:W-:Y:S01]  /*9570*/  FMUL R15, R98, R155 ;  /* 0x0000009b620f7220 */ /* 0x002fe20000400000 */
[----:B------:R-:W-:Y:S01]  /*9580*/  F2FP.TF32.F32.PACK_B R99, R99 ;  /* 0x00000063ff63723e */ /* 0x000fe200024050ff */
[----:B------:R1:W-:Y:S01]  /*9590*/  @P5 STG.E desc[UR36][R6.64+0x40], R21 ;  /* 0x0000401506005986 */ /* 0x0003e2000c101924 */
[C---:B------:R-:W-:Y:S01]  /*95a0*/  ISETP.GT.AND P5, PT, R0.reuse, 0x18, P3 ;  /* 0x000000180000780c */ /* 0x040fe20001fa4270 */
[----:B------:R-:W-:Y:S01]  /*95b0*/  FMUL R111, R111, R155 ;  /* 0x0000009b6f6f7220 */ /* 0x000fe20000400000 */
[----:B------:R-:W-:Y:S01]  /*95c0*/  F2FP.TF32.F32.PACK_B R15, R15 ;  /* 0x0000000fff0f723e */ /* 0x000fe200024050ff */
[----:B------:R-:W-:Y:S01]  /*95d0*/  @P2 STG.E desc[UR36][R6.64+0x44], R97 ;  /* 0x0000446106002986 */ /* 0x000fe2000c101924 */
[----:B------:R-:W-:Y:S01]  /*95e0*/  ISETP.GT.AND P2, PT, R0, 0x19, P3 ;  /* 0x000000190000780c */ /* 0x000fe20001f44270 */
[----:B0-----:R-:W-:Y:S01]  /*95f0*/  FMUL R23, R100, R155 ;  /* 0x0000009b64177220 */ /* 0x001fe20000400000 */
        /* <DEDUP_REMOVED lines=177> */
[----:B------:R-:W-:Y:S01]  /*a110*/  @P1 STG.E desc[UR36][R12.64+0x1a0], R23 ;  /* 0x0001a0170c001986 */ /* 0x000fe2000c101924 */
        /* <DEDUP_REMOVED lines=11> */
[-C--:B------:R-:W-:Y:S01]  /*a1d0*/  FMUL R33, R33, R155.reuse ;  /* 0x0000009b21217220 */ /* 0x080fe20000400000 */
[----:B------:R-:W-:Y:S01]  /*a1e0*/  ISETP.GT.AND P3, PT, R0, 0x79, P3 ;  /* 0x000000790000780c */ /* 0x000fe20001f64270 */
[----:B------:R-:W-:Y:S01]  /*a1f0*/  @P1 STG.E desc[UR36][R6.64+0x1c4], R145 ;  /* 0x0001c49106001986 */ /* 0x000fe2000c101924 */
[----:B------:R-:W-:Y:S01]  /*a200*/  ISETP.GT.AND P1, PT, R3, 0x80, PT ;  /* 0x000000800300780c */ /* 0x000fe20003f24270 */
[----:B------:R-:W-:Y:S01]  /*a210*/  FMUL R35, R35, R155 ;  /* 0x0000009b23237220 */ /* 0x000fe20000400000 */
[----:B------:R-:W-:Y:S01]  /*a220*/  F2FP.TF32.F32.PACK_B R149, R149 ;  /* 0x00000095ff95723e */ /* 0x000fe200024050ff */
[----:B------:R1:W-:Y:S01]  /*a230*/  @P2 STG.E desc[UR36][R12.64+0x1c0], R15 ;  /* 0x0001c00f0c002986 */ /* 0x0003e2000c101924 */
[----:B------:R-:W-:Y:S01]  /*a240*/  ISETP.GT.AND P2, PT, R3, 0x88, PT ;  /* 0x000000880300780c */ /* 0x000fe20003f44270 */
[-C--:B------:R-:W-:Y:S01]  /*a250*/  FMUL R3, R148, R155.reuse ;  /* 0x0000009b94037220 */ /* 0x080fe20000400000 */
[-C--:B0-----:R-:W-:Y:S01]  /*a260*/  FMUL R21, R150, R155.reuse ;  /* 0x0000009b96157220 */ /* 0x081fe20000400000 */
[----:B------:R-:W-:Y:S01]  /*a270*/  @P4 STG.E desc[UR36][R12.64+0x1c4], R147 ;  /* 0x0001c4930c004986 */ /* 0x000fe2000c101924 */
[C---:B------:R-:W-:Y:S01]  /*a280*/  ISETP.GT.AND P4, PT, R0.reuse, 0x78, P0 ;  /* 0x000000780000780c */ /* 0x040fe20000784270 */
[-C--:B------:R-:W-:Y:S01]  /*a290*/  FMUL R37, R37, R155.reuse ;  /* 0x0000009b25257220 */ /* 0x080fe20000400000 */
[----:B------:R-:W-:Y:S01]  /*a2a0*/  ISETP.GT.AND P0, PT, R0, 0x79, P0 ;  /* 0x000000790000780c */ /* 0x000fe20000704270 */
[----:B------:R-:W-:Y:S01]  /*a2b0*/  FMUL R39, R39, R155 ;  /* 0x0000009b27277220 */ /* 0x000fe20000400000 */
[----:B------:R-:W-:Y:S01]  /*a2c0*/  F2FP.TF32.F32.PACK_B R3, R3 ;  /* 0x00000003ff03723e */ /* 0x000fe200024050ff */
[----:B------:R-:W-:Y:S01]  /*a2d0*/  FMUL R41, R41, R155 ;  /* 0x0000009b29297220 */ /* 0x000fe20000400000 */
[----:B------:R-:W-:Y:S01]  /*a2e0*/  F2FP.TF32.F32.PACK_B R21, R21 ;  /* 0x00000015ff15723e */ /* 0x000fe200024050ff */
[C---:B-1----:R-:W-:Y:S01]  /*a2f0*/  IMAD.SHL.U32 R15, R4.reuse, 0x200, RZ ;  /* 0x00000200040f7824 */ /* 0x042fe200078e00ff */
[----:B------:R-:W-:Y:S01]  /*a300*/  F2FP.TF32.F32.PACK_B R151, R151 ;  /* 0x00000097ff97723e */ /* 0x000fe200024050ff */
[----:B------:R0:W-:Y:S01]  /*a310*/  @P5 STG.E desc[UR36][R6.64+0x1e0], R3 ;  /* 0x0001e00306005986 */ /* 0x0001e2000c101924 */
[----:B------:R-:W-:Y:S01]  /*a320*/  SHF.L.U64.HI R5, R4, 0x9, R5 ;  /* 0x0000000904057819 */ /* 0x000fe20000010205 */
[----:B------:R-:W-:Y:S01]  /*a330*/  FMUL R43, R43, R155 ;  /* 0x0000009b2b2b7220 */ /* 0x000fe20000400000 */
[----:B------:R-:W-:Y:S01]  /*a340*/  F2FP.TF32.F32.PACK_B R25, R25 ;  /* 0x00000019ff19723e */ /* 0x000fe200024050ff */
[----:B------:R-:W-:Y:S01]  /*a350*/  @P3 STG.E desc[UR36][R6.64+0x1e4], R149 ;  /* 0x0001e49506003986 */ /* 0x000fe2000c101924 */
[-C--:B------:R-:W-:Y:S01]  /*a360*/  IADD3 R4, P3, R15, R6.reuse, RZ ;  /* 0x000000060f047210 */ /* 0x080fe20007f7e0ff */
[----:B------:R-:W-:Y:S01]  /*a370*/  FMUL R45, R45, R155 ;  /* 0x0000009b2d2d7220 */ /* 0x000fe20000400000 */
[----:B------:R-:W-:Y:S01]  /*a380*/  F2FP.TF32.F32.PACK_B R27, R27 ;  /* 0x0000001bff1b723e */ /* 0x000fe200024050ff */
[----:B------:R1:W-:Y:S01]  /*a390*/  @P4 STG.E desc[UR36][R12.64+0x1e0], R21 ;  /* 0x0001e0150c004986 */ /* 0x0003e2000c101924 */
[----:B------:R-:W-:Y:S01]  /*a3a0*/  IADD3 R14, P4, P5, R11, R6, R15 ;  /* 0x000000060b0e7210 */ /* 0x000fe20007d9e00f */
[----:B------:R-:W-:Y:S01]  /*a3b0*/  FMUL R47, R47, R155 ;  /* 0x0000009b2f2f7220 */ /* 0x000fe20000400000 */
[----:B------:R-:W-:Y:S01]  /*a3c0*/  F2FP.TF32.F32.PACK_B R29, R29 ;  /* 0x0000001dff1d723e */ /* 0x000fe200024050ff */
[----:B------:R2:W-:Y:S01]  /*a3d0*/  @P0 STG.E desc[UR36][R12.64+0x1e4], R151 ;  /* 0x0001e4970c000986 */ /* 0x0005e2000c101924 */
[----:B------:R-:W-:Y:S01]  /*a3e0*/  ISETP.GT.AND P0, PT, R0, RZ, P1 ;  /* 0x000000ff0000720c */ /* 0x000fe20000f04270 */
[----:B0-----:R-:W-:Y:S01]  /*a3f0*/  FMUL R3, R24, R155 ;  /* 0x0000009b18037220 */ /* 0x001fe20000400000 */
[----:B------:R-:W-:Y:S01]  /*a400*/  IADD3.X R15, R9, R7, R5, P4, P5 ;  /* 0x00000007090f7210 */ /* 0x000fe200027ea405 */
[----:B------:R-:W-:Y:S01]  /*a410*/  IMAD.X R5, R5, 0x1, R7, P3 ;  /* 0x0000000105057824 */ /* 0x000fe200018e0607 */
[C---:B------:R-:W-:Y:S01]  /*a420*/  ISETP.GT.AND P5, PT, R0.reuse, 0x1, P1 ;  /* 0x000000010000780c */ /* 0x040fe20000fa4270 */
[-C--:B------:R-:W-:Y:S01]  /*a430*/  FMUL R49, R49, R155.reuse ;  /* 0x0000009b31317220 */ /* 0x080fe20000400000 */
[----:B------:R-:W-:Y:S01]  /*a440*/  ISETP.GT.AND P4, PT, R0, RZ, P2 ;  /* 0x000000ff0000720c */ /* 0x000fe20001784270 */
[----:B-1----:R-:W-:Y:S01]  /*a450*/  FMUL R21, R26, R155 ;  /* 0x0000009b1a157220 */ /* 0x002fe20000400000 */
[----:B------:R-:W-:Y:S01]  /*a460*/  F2FP.TF32.F32.PACK_B R3, R3 ;  /* 0x00000003ff03723e */ /* 0x000fe200024050ff */
[-C--:B------:R-:W-:Y:S01]  /*a470*/  FMUL R51, R51, R155.reuse ;  /* 0x0000009b33337220 */ /* 0x080fe20000400000 */
[-C--:B------:R-:W-:Y:S01]  /*a480*/  IADD3 R6, P3, R11, R4.reuse, RZ ;  /* 0x000000040b067210 */ /* 0x080fe20007f7e0ff */
[----:B--2---:R-:W-:Y:S01]  /*a490*/  FMUL R13, R28, R155 ;  /* 0x0000009b1c0d7220 */ /* 0x004fe20000400000 */
[----:B------:R-:W-:Y:S01]  /*a4a0*/  F2FP.TF32.F32.PACK_B R21, R21 ;  /* 0x00000015ff15723e */ /* 0x000fe200024050ff */
[----:B------:R0:W-:Y:S01]  /*a4b0*/  @P0 STG.E desc[UR36][R4.64], R3 ;  /* 0x0000000304000986 */ /* 0x0001e2000c101924 */
[C---:B------:R-:W-:Y:S01]  /*a4c0*/  ISETP.GT.AND P0, PT, R0.reuse, 0x1, P2 ;  /* 0x000000010000780c */ /* 0x040fe20001704270 */
[--C-:B------:R-:W-:Y:S01]  /*a4d0*/  IMAD.X R7, R9, 0x1, R5.reuse, P3 ;  /* 0x0000000109077824 */ /* 0x100fe200018e0605 */
[C---:B------:R-:W-:Y:S01]  /*a4e0*/  ISETP.GT.AND P3, PT, R0.reuse, 0x9, P1 ;  /* 0x000000090000780c */ /* 0x040fe20000f64270 */
[----:B------:R-:W-:Y:S01]  /*a4f0*/  @P5 STG.E desc[UR36][R4.64+0x4], R25 ;  /* 0x0000041904005986 */ /* 0x000fe2000c101924 */
[----:B------:R-:W-:Y:S01]  /*a500*/  F2FP.TF32.F32.PACK_B R13, R13 ;  /* 0x0000000dff0d723e */ /* 0x000fe200024050ff */
[-C--:B------:R-:W-:Y:S01]  /*a510*/  FMUL R53, R53, R155.reuse ;  /* 0x0000009b35357220 */ /* 0x080fe20000400000 */
[----:B------:R-:W-:Y:S01]  /*a520*/  IADD3 R8, P5, R11, R4, RZ ;  /* 0x000000040b087210 */ /* 0x000fe20007fbe0ff */
[----:B------:R1:W-:Y:S01]  /*a530*/  @P4 STG.E desc[UR36][R6.64], R21 ;  /* 0x0000001506004986 */ /* 0x0003e2000c101924 */
[----:B------:R-:W-:Y:S01]  /*a540*/  ISETP.GT.AND P4, PT, R0, 0x8, P1 ;  /* 0x000000080000780c */ /* 0x000fe20000f84270 */
[----:B------:R-:W-:Y:S01]  /*a550*/  FMUL R11, R32, R155 ;  /* 0x0000009b200b7220 */ /* 0x000fe20000400000 */
[----:B------:R-:W-:Y:S01]  /*a560*/  F2FP.TF32.F32.PACK_B R31, R31 ;  /* 0x0000001fff1f723e */ /* 0x000fe200024050ff */
[-C--:B0-----:R-:W-:Y:S01]  /*a570*/  FMUL R3, R30, R155.reuse ;  /* 0x0000009b1e037220 */ /* 0x081fe20000400000 */
[----:B------:R-:W-:Y:S01]  /*a580*/  IMAD.X R9, R9, 0x1, R5, P5 ;  /* 0x0000000109097824 */ /* 0x000fe200028e0605 */
[----:B------:R-:W-:Y:S01]  /*a590*/  @P0 STG.E desc[UR36][R6.64+0x4], R27 ;  /* 0x0000041b06000986 */ /* 0x000fe2000c101924 */
[C---:B------:R-:W-:Y:S01]  /*a5a0*/  ISETP.GT.AND P0, PT, R0.reuse, 0x8, P2 ;  /* 0x000000080000780c */ /* 0x040fe20001704270 */
[----:B------:R-:W-:Y:S01]  /*a5b0*/  FMUL R55, R55, R155 ;  /* 0x0000009b37377220 */ /* 0x000fe20000400000 */
[----:B------:R-:W-:Y:S01]  /*a5c0*/  F2FP.TF32.F32.PACK_B R3, R3 ;  /* 0x00000003ff03723e */ /* 0x000fe200024050ff */
[----:B------:R-:W-:Y:S01]  /*a5d0*/  @P3 STG.E desc[UR36][R4.64+0x24], R29 ;  /* 0x0000241d04003986 */ /* 0x000fe2000c101924 */
[----:B------:R-:W-:Y:S01]  /*a5e0*/  ISETP.GT.AND P5, PT, R0, 0x10, P1 ;  /* 0x000000100000780c */ /* 0x000fe20000fa4270 */
[-C--:B-1----:R-:W-:Y:S01]  /*a5f0*/  FMUL R21, R36, R155.reuse ;  /* 0x0000009b24157220 */ /* 0x082fe20000400000 */
[C---:B------:R-:W-:Y:S01]  /*a600*/  ISETP.GT.AND P3, PT, R0.reuse, 0x11, P1 ;  /* 0x000000110000780c */ /* 0x040fe20000f64270 */
[----:B------:R0:W-:Y:S01]  /*a610*/  @P4 STG.E desc[UR36][R4.64+0x20], R13 ;  /* 0x0000200d04004986 */ /* 0x0001e2000c101924 */
[C---:B------:R-:W-:Y:S01]  /*a620*/  ISETP.GT.AND P4, PT, R0.reuse, 0x9, P2 ;  /* 0x000000090000780c */ /* 0x040fe20001784270 */
[----:B------:R-:W-:Y:S01]  /*a630*/  FMUL R57, R57, R155 ;  /* 0x0000009b39397220 */ /* 0x000fe20000400000 */
[----:B------:R-:W-:Y:S01]  /*a640*/  F2FP.TF32.F32.PACK_B R11, R11 ;  /* 0x0000000bff0b723e */ /* 0x000fe200024050ff */
[----:B------:R-:W-:Y:S01]  /*a650*/  FMUL R59, R59, R155 ;  /* 0x0000009b3b3b7220 */ /* 0x000fe20000400000 */
[----:B------:R-:W-:Y:S01]  /*a660*/  F2FP.TF32.F32.PACK_B R33, R33 ;  /* 0x00000021ff21723e */ /* 0x000fe200024050ff */
[----:B------:R1:W-:Y:S01]  /*a670*/  @P0 STG.E desc[UR36][R8.64+0x20], R3 ;  /* 0x0000200308000986 */ /* 0x0003e2000c101924 */
[----:B------:R-:W-:Y:S01]  /*a680*/  ISETP.GT.AND P0, PT, R0, 0x10, P2 ;  /* 0x000000100000780c */ /* 0x000fe20001704270 */
[----:B------:R-:W-:Y:S01]  /*a690*/  FMUL R61, R61, R155 ;  /* 0x0000009b3d3d7220 */ /* 0x000fe20000400000 */
[----:B------:R-:W-:Y:S01]  /*a6a0*/  F2FP.TF32.F32.PACK_B R35, R35 ;  /* 0x00000023ff23723e */ /* 0x000fe200024050ff */
[----:B------:R-:W-:Y:S01]  /*a6b0*/  FMUL R63, R63, R155 ;  /* 0x0000009b3f3f7220 */ /* 0x000fe20000400000 */
[----:B------:R-:W-:Y:S01]  /*a6c0*/  F2FP.TF32.F32.PACK_B R21, R21 ;  /* 0x00000015ff15723e */ /* 0x000fe200024050ff */
[----:B0-----:R-:W-:Y:S01]  /*a6d0*/  FMUL R13, R34, R155 ;  /* 0x0000009b220d7220 */ /* 0x001fe20000400000 */
[----:B------:R-:W-:Y:S01]  /*a6e0*/  F2FP.TF32.F32.PACK_B R37, R37 ;  /* 0x00000025ff25723e */ /* 0x000fe200024050ff */
[----:B------:R-:W-:Y:S01]  /*a6f0*/  @P4 STG.E desc[UR36][R14.64+0x24], R31 ;  /* 0x0000241f0e004986 */ /* 0x000fe2000c101924 */
[C---:B------:R-:W-:Y:S01]  /*a700*/  ISETP.GT.AND P4, PT, R0.reuse, 0x11, P2 ;  /* 0x000000110000780c */ /* 0x040fe20001784270 */
[----:B------:R-:W-:Y:S01]  /*a710*/  FMUL R65, R65, R155 ;  /* 0x0000009b41417220 */ /* 0x000fe20000400000 */
[----:B------:R-:W-:Y:S01]  /*a720*/  F2FP.TF32.F32.PACK_B R13, R13 ;  /* 0x0000000dff0d723e */ /* 0x000fe200024050ff */
[----:B------:R0:W-:Y:S01]  /*a730*/  @P5 STG.E desc[UR36][R4.64+0x40], R11 ;  /* 0x0000400b04005986 */ /* 0x0001e2000c101924 */
[----:B------:R-:W-:Y:S01]  /*a740*/  ISETP.GT.AND P5, PT, R0, 0x18, P1 ;  /* 0x000000180000780c */ /* 0x000fe20000fa4270 */
[----:B------:R-:W-:-:S02]  /*a750*/  @P0 IMAD.MOV.U32 R6, RZ, RZ, R14 ;  /* 0x000000ffff060224 */ /* 0x000fc400078e000e */
[-C--:B-1----:R-:W-:Y:S01]  /*a760*/  FMUL R3, R38, R155.reuse ;  /* 0x0000009b26037220 */ /* 0x082fe20000400000 */
[--C-:B------:R-:W-:Y:S01]  /*a770*/  @P0 IMAD.MOV.U32 R7, RZ, RZ, R15.reuse ;  /* 0x000000ffff070224 */ /* 0x100fe200078e000f */
[----:B------:R-:W-:Y:S01]  /*a780*/  @P3 STG.E desc[UR36][R4.64+0x44], R33 ;  /* 0x0000442104003986 */ /* 0x000fe2000c101924 */
[----:B------:R-:W-:Y:S01]  /*a790*/  ISETP.GT.AND P3, PT, R0, 0x19, P1 ;  /* 0x000000190000780c */ /* 0x000fe20000f64270 */
[----:B------:R-:W-:Y:S01]  /*a7a0*/  FMUL R9, R40, R155 ;  /* 0x0000009b28097220 */ /* 0x000fe20000400000 */
[----:B------:R-:W-:Y:S01]  /*a7b0*/  F2FP.TF32.F32.PACK_B R3, R3 ;  /* 0x00000003ff03723e */ /* 0x000fe200024050ff */
[----:B------:R1:W-:Y:S01]  /*a7c0*/  @P0 STG.E desc[UR36][R6.64+0x40], R13 ;  /* 0x0000400d06000986 */ /* 0x0003e2000c101924 */
[----:B------:R-:W-:Y:S01]  /*a7d0*/  ISETP.GT.AND P0, PT, R0, 0x18, P2 ;  /* 0x000000180000780c */ /* 0x000fe20001704270 */
[----:B------:R-:W-:Y:S01]  /*a7e0*/  FMUL R67, R67, R155 ;  /* 0x0000009b43437220 */ /* 0x000fe20000400000 */
[----:B------:R-:W-:Y:S01]  /*a7f0*/  F2FP.TF32.F32.PACK_B R39, R39 ;  /* 0x00000027ff27723e */ /* 0x000fe200024050ff */
[----:B0-----:R-:W-:Y:S01]  /*a800*/  FMUL R11, R42, R155 ;  /* 0x0000009b2a0b7220 */ /* 0x001fe20000400000 */
[----:B------:R-:W-:Y:S01]  /*a810*/  F2FP.TF32.F32.PACK_B R9, R9 ;  /* 0x00000009ff09723e */ /* 0x000fe200024050ff */
[----:B------:R-:W-:Y:S01]  /*a820*/  FMUL R69, R69, R155 ;  /* 0x0000009b45457220 */ /* 0x000fe20000400000 */
[----:B------:R-:W-:Y:S01]  /*a830*/  F2FP.TF32.F32.PACK_B R41, R41 ;  /* 0x00000029ff29723e */ /* 0x000fe200024050ff */
[----:B------:R-:W-:Y:S01]  /*a840*/  FMUL R71, R71, R155 ;  /* 0x0000009b47477220 */ /* 0x000fe20000400000 */
[----:B------:R-:W-:Y:S01]  /*a850*/  F2FP.TF32.F32.PACK_B R11, R11 ;  /* 0x0000000bff0b723e */ /* 0x000fe200024050ff */
[----:B------:R-:W-:Y:S01]  /*a860*/  FMUL R73, R73, R155 ;  /* 0x0000009b49497220 */ /* 0x000fe20000400000 */
[----:B------:R-:W-:Y:S01]  /*a870*/  F2FP.TF32.F32.PACK_B R43, R43 ;  /* 0x0000002bff2b723e */ /* 0x000fe200024050ff */
[--C-:B-1----:R-:W-:Y:S01]  /*a880*/  @P4 IMAD.MOV.U32 R6, RZ, RZ, R14.reuse ;  /* 0x000000ffff064224 */ /* 0x102fe200078e000e */
[----:B------:R-:W-:Y:S01]  /*a890*/  F2FP.TF32.F32.PACK_B R45, R45 ;  /* 0x0000002dff2d723e */ /* 0x000fe200024050ff */
[--C-:B------:R-:W-:Y:S01]  /*a8a0*/  @P4 IMAD.MOV.U32 R7, RZ, RZ, R15.reuse ;  /* 0x000000ffff074224 */ /* 0x100fe200078e000f */
[----:B------:R-:W-:Y:S01]  /*a8b0*/  F2FP.TF32.F32.PACK_B R47, R47 ;  /* 0x0000002fff2f723e */ /* 0x000fe200024050ff */
[----:B------:R-:W-:Y:S01]  /*a8c0*/  FMUL R75, R75, R155 ;  /* 0x0000009b4b4b7220 */ /* 0x000fe20000400000 */
[----:B------:R-:W-:Y:S01]  /*a8d0*/  F2FP.TF32.F32.PACK_B R49, R49 ;  /* 0x00000031ff31723e */ /* 0x000fe200024050ff */
[-C--:B------:R-:W-:Y:S01]  /*a8e0*/  FMUL R77, R77, R155.reuse ;  /* 0x0000009b4d4d7220 */ /* 0x080fe20000400000 */
[----:B------:R0:W-:Y:S01]  /*a8f0*/  @P4 STG.E desc[UR36][R6.64+0x44], R35 ;  /* 0x0000442306004986 */ /* 0x0001e2000c101924 */
[C---:B------:R-:W-:Y:S01]  /*a900*/  ISETP.GT.AND P4, PT, R0.reuse, 0x19, P2 ;  /* 0x000000190000780c */ /* 0x040fe20001784270 */
[----:B------:R-:W-:Y:S01]  /*a910*/  FMUL R79, R79, R155 ;  /* 0x0000009b4f4f7220 */ /* 0x000fe20000400000 */
[----:B------:R-:W-:Y:S01]  /*a920*/  F2FP.TF32.F32.PACK_B R51, R51 ;  /* 0x00000033ff33723e */ /* 0x000fe200024050ff */
[----:B------:R1:W-:Y:S01]  /*a930*/  @P5 STG.E desc[UR36][R4.64+0x60], R21 ;  /* 0x0000601504005986 */ /* 0x0003e2000c101924 */
[----:B------:R-:W-:Y:S01]  /*a940*/  ISETP.GT.AND P5, PT, R0, 0x20, P1 ;  /* 0x000000200000780c */ /* 0x000fe20000fa4270 */
[----:B------:R-:W-:Y:S01]  /*a950*/  FMUL R13, R80, R155 ;  /* 0x0000009b500d7220 */ /* 0x000fe20000400000 */
[----:B------:R-:W-:Y:S01]  /*a960*/  F2FP.TF32.F32.PACK_B R53, R53 ;  /* 0x00000035ff35723e */ /* 0x000fe200024050ff */
[----:B------:R-:W-:Y:S01]  /*a970*/  @P3 STG.E desc[UR36][R4.64+0x64], R37 ;  /* 0x0000642504003986 */ /* 0x000fe2000c101924 */
[----:B------:R-:W-:Y:S01]  /*a980*/  ISETP.GT.AND P3, PT, R0, 0x21, P1 ;  /* 0x000000210000780c */ /* 0x000fe20000f64270 */
[----:B------:R-:W-:Y:S01]  /*a990*/  FMUL R81, R81, R155 ;  /* 0x0000009b51517220 */ /* 0x000fe20000400000 */
[----:B------:R-:W-:Y:S01]  /*a9a0*/  F2FP.TF32.F32.PACK_B R55, R55 ;  /* 0x00000037ff37723e */ /* 0x000fe200024050ff */
[----:B0-----:R-:W-:Y:S01]  /*a9b0*/  @P0 IMAD.MOV.U32 R6, RZ, RZ, R14 ;  /* 0x000000ffff060224 */ /* 0x001fe200078e000e */
[----:B------:R-:W-:Y:S01]  /*a9c0*/  F2FP.TF32.F32.PACK_B R57, R57 ;  /* 0x00000039ff39723e */ /* 0x000fe200024050ff */
[----:B------:R-:W-:Y:S01]  /*a9d0*/  @P0 IMAD.MOV.U32 R7, RZ, RZ, R15 ;  /* 0x000000ffff070224 */ /* 0x000fe200078e000f */
[----:B------:R-:W-:Y:S01]  /*a9e0*/  F2FP.TF32.F32.PACK_B R59, R59 ;  /* 0x0000003bff3b723e */ /* 0x000fe200024050ff */
[----:B------:R-:W-:Y:S01]  /*a9f0*/  FMUL R83, R83, R155 ;  /* 0x0000009b53537220 */ /* 0x000fe20000400000 */
[----:B------:R-:W-:Y:S01]  /*aa00*/  F2FP.TF32.F32.PACK_B R61, R61 ;  /* 0x0000003dff3d723e */ /* 0x000fe200024050ff */
[-C--:B-1----:R-:W-:Y:S01]  /*aa10*/  FMUL R21, R84, R155.reuse ;  /* 0x0000009b54157220 */ /* 0x082fe20000400000 */
[----:B------:R0:W-:Y:S01]  /*aa20*/  @P0 STG.E desc[UR36][R6.64+0x60], R3 ;  /* 0x0000600306000986 */ /* 0x0001e2000c101924 */
[----:B------:R-:W-:Y:S01]  /*aa30*/  ISETP.GT.AND P0, PT, R0, 0x20, P2 ;  /* 0x000000200000780c */ /* 0x000fe20001704270 */
[----:B------:R-:W-:Y:S01]  /*aa40*/  FMUL R85, R85, R155 ;  /* 0x0000009b55557220 */ /* 0x000fe20000400000 */
[----:B------:R-:W-:Y:S01]  /*aa50*/  F2FP.TF32.F32.PACK_B R63, R63 ;  /* 0x0000003fff3f723e */ /* 0x000fe200024050ff */
[----:B------:R-:W-:Y:S01]  /*aa60*/  FMUL R87, R87, R155 ;  /* 0x0000009b57577220 */ /* 0x000fe20000400000 */
[----:B------:R-:W-:-:S02]  /*aa70*/  F2FP.TF32.F32.PACK_B R65, R65 ;  /* 0x00000041ff41723e */ /* 0x000fc400024050ff */
[----:B------:R-:W-:Y:S02]  /*aa80*/  F2FP.TF32.F32.PACK_B R67, R67 ;  /* 0x00000043ff43723e */ /* 0x000fe400024050ff */
[----:B------:R-:W-:Y:S02]  /*aa90*/  F2FP.TF32.F32.PACK_B R69, R69 ;  /* 0x00000045ff45723e */ /* 0x000fe400024050ff */
[----:B------:R-:W-:Y:S01]  /*aaa0*/  F2FP.TF32.F32.PACK_B R71, R71 ;  /* 0x00000047ff47723e */ /* 0x000fe200024050ff */
[----:B0-----:R-:W-:Y:S02]  /*aab0*/  @P4 IMAD.MOV.U32 R6, RZ, RZ, R14 ;  /* 0x000000ffff064224 */ /* 0x001fe400078e000e */
[----:B------:R-:W-:Y:S01]  /*aac0*/  FMUL R3, R44, R155 ;  /* 0x0000009b2c037220 */ /* 0x000fe20000400000 */
[----:B------:R-:W-:Y:S01]  /*aad0*/  @P4 IMAD.MOV.U32 R7, RZ, RZ, R15 ;  /* 0x000000ffff074224 */ /* 0x000fe200078e000f */
[----:B------:R-:W-:Y:S02]  /*aae0*/  F2FP.TF32.F32.PACK_B R73, R73 ;  /* 0x00000049ff49723e */ /* 0x000fe400024050ff */
[----:B------:R-:W-:-:S02]  /*aaf0*/  F2FP.TF32.F32.PACK_B R75, R75 ;  /* 0x0000004bff4b723e */ /* 0x000fc400024050ff */
[----:B------:R0:W-:Y:S01]  /*ab00*/  @P4 STG.E desc[UR36][R6.64+0x64], R39 ;  /* 0x0000642706004986 */ /* 0x0001e2000c101924 */
[C---:B------:R-:W-:Y:S02]  /*ab10*/  ISETP.GT.AND P4, PT, R0.reuse, 0x21, P2 ;  /* 0x000000210000780c */ /* 0x040fe40001784270 */
[----:B------:R-:W-:Y:S01]  /*ab20*/  F2FP.TF32.F32.PACK_B R3, R3 ;  /* 0x00000003ff03723e */ /* 0x000fe200024050ff */
[----:B------:R1:W-:Y:S01]  /*ab30*/  @P5 STG.E desc[UR36][R4.64+0x80], R9 ;  /* 0x0000800904005986 */ /* 0x0003e2000c101924 */
[C---:B------:R-:W-:Y:S02]  /*ab40*/  ISETP.GT.AND P5, PT, R0.reuse, 0x28, P1 ;  /* 0x000000280000780c */ /* 0x040fe40000fa4270 */
[----:B------:R-:W-:Y:S01]  /*ab50*/  F2FP.TF32.F32.PACK_B R77, R77 ;  /* 0x0000004dff4d723e */ /* 0x000fe200024050ff */
[----:B------:R-:W-:Y:S01]  /*ab60*/  @P3 STG.E desc[UR36][R4.64+0x84], R41 ;  /* 0x0000842904003986 */ /* 0x000fe2000c101924 */
[----:B------:R-:W-:Y:S02]  /*ab70*/  ISETP.GT.AND P3, PT, R0, 0x29, P1 ;  /* 0x000000290000780c */ /* 0x000fe40000f64270 */
[----:B------:R-:W-:Y:S01]  /*ab80*/  F2FP.TF32.F32.PACK_B R79, R79 ;  /* 0x0000004fff4f723e */ /* 0x000fe200024050ff */
[----:B0-----:R-:W-:Y:S01]  /*ab90*/  @P0 IMAD.MOV.U32 R6, RZ, RZ, R14 ;  /* 0x000000ffff060224 */ /* 0x001fe200078e000e */
[----:B------:R-:W-:Y:S01]  /*aba0*/  F2FP.TF32.F32.PACK_B R13, R13 ;  /* 0x0000000dff0d723e */ /* 0x000fe200024050ff */
[----:B------:R-:W-:Y:S01]  /*abb0*/  @P0 IMAD.MOV.U32 R7, RZ, RZ, R15 ;  /* 0x000000ffff070224 */ /* 0x000fe200078e000f */
[----:B------:R-:W-:Y:S01]  /*abc0*/  F2FP.TF32.F32.PACK_B R81, R81 ;  /* 0x00000051ff51723e */ /* 0x000fe200024050ff */
[----:B-1----:R-:W-:Y:S01]  /*abd0*/  FMUL R9, R46, R155 ;  /* 0x0000009b2e097220 */ /* 0x002fe20000400000 */
[----:B------:R-:W-:-:S02]  /*abe0*/  F2FP.TF32.F32.PACK_B R83, R83 ;  /* 0x00000053ff53723e */ /* 0x000fc400024050ff */
[----:B------:R0:W-:Y:S01]  /*abf0*/  @P0 STG.E desc[UR36][R6.64+0x80], R11 ;  /* 0x0000800b06000986 */ /* 0x0001e2000c101924 */
[----:B------:R-:W-:Y:S02]  /*ac00*/  ISETP.GT.AND P0, PT, R0, 0x28, P2 ;  /* 0x000000280000780c */ /* 0x000fe40001704270 */
[----:B------:R-:W-:Y:S02]  /*ac10*/  F2FP.TF32.F32.PACK_B R9, R9 ;  /* 0x00000009ff09723e */ /* 0x000fe400024050ff */
[----:B------:R-:W-:Y:S02]  /*ac20*/  F2FP.TF32.F32.PACK_B R21, R21 ;  /* 0x00000015ff15723e */ /* 0x000fe400024050ff */
[----:B------:R-:W-:Y:S02]  /*ac30*/  F2FP.TF32.F32.PACK_B R85, R85 ;  /* 0x00000055ff55723e */ /* 0x000fe400024050ff */
[----:B------:R-:W-:Y:S01]  /*ac40*/  F2FP.TF32.F32.PACK_B R87, R87 ;  /* 0x00000057ff57723e */ /* 0x000fe200024050ff */
[----:B0-----:R-:W-:-:S02]  /*ac50*/  @P4 IMAD.MOV.U32 R6, RZ, RZ, R14 ;  /* 0x000000ffff064224 */ /* 0x001fc400078e000e */
[----:B------:R-:W-:Y:S01]  /*ac60*/  FMUL R11, R48, R155 ;  /* 0x0000009b300b7220 */ /* 0x000fe20000400000 */
[----:B------:R-:W-:-:S04]  /*ac70*/  @P4 IMAD.MOV.U32 R7, RZ, RZ, R15 ;  /* 0x000000ffff074224 */ /* 0x000fc800078e000f */
[----:B------:R-:W-:Y:S01]  /*ac80*/  F2FP.TF32.F32.PACK_B R11, R11 ;  /* 0x0000000bff0b723e */ /* 0x000fe200024050ff */
[----:B------:R0:W-:Y:S01]  /*ac90*/  @P4 STG.E desc[UR36][R6.64+0x84], R43 ;  /* 0x0000842b06004986 */ /* 0x0001e2000c101924 */
[----:B------:R-:W-:-:S03]  /*aca0*/  ISETP.GT.AND P4, PT, R0, 0x29, P2 ;  /* 0x000000290000780c */ /* 0x000fc60001784270 */
[----:B------:R1:W-:Y:S01]  /*acb0*/  @P5 STG.E desc[UR36][R4.64+0xa0], R3 ;  /* 0x0000a00304005986 */ /* 0x0003e2000c101924 */
[----:B------:R-:W-:-:S03]  /*acc0*/  ISETP.GT.AND P5, PT, R0, 0x30, P1 ;  /* 0x000000300000780c */ /* 0x000fc60000fa4270 */
[----:B------:R-:W-:Y:S01]  /*acd0*/  @P3 STG.E desc[UR36][R4.64+0xa4], R45 ;  /* 0x0000a42d04003986 */ /* 0x000fe2000c101924 */
[----:B------:R-:W-:Y:S01]  /*ace0*/  ISETP.GT.AND P3, PT, R0, 0x31, P1 ;  /* 0x000000310000780c */ /* 0x000fe20000f64270 */
[----:B0-----:R-:W-:Y:S02]  /*acf0*/  @P0 IMAD.MOV.U32 R6, RZ, RZ, R14 ;  /* 0x000000ffff060224 */ /* 0x001fe400078e000e */
[----:B------:R-:W-:Y:S02]  /*ad00*/  @P0 IMAD.MOV.U32 R7, RZ, RZ, R15 ;  /* 0x000000ffff070224 */ /* 0x000fe400078e000f */
[----:B-1----:R-:W-:-:S03]  /*ad10*/  FMUL R3, R50, R155 ;  /* 0x0000009b32037220 */ /* 0x002fc60000400000 */
[----:B------:R0:W-:Y:S01]  /*ad20*/  @P0 STG.E desc[UR36][R6.64+0xa0], R9 ;  /* 0x0000a00906000986 */ /* 0x0001e2000c101924 */
[----:B------:R-:W-:Y:S02]  /*ad30*/  ISETP.GT.AND P0, PT, R0, 0x30, P2 ;  /* 0x000000300000780c */ /* 0x000fe40001704270 */
[----:B------:R-:W-:Y:S01]  /*ad40*/  F2FP.TF32.F32.PACK_B R3, R3 ;  /* 0x00000003ff03723e */ /* 0x000fe200024050ff */
[----:B0-----:R-:W-:Y:S02]  /*ad50*/  @P4 IMAD.MOV.U32 R6, RZ, RZ, R14 ;  /* 0x000000ffff064224 */ /* 0x001fe400078e000e */
        /* <DEDUP_REMOVED lines=69> */
[----:B------:R-:W-:Y:S01]  /*b1b0*/  @P3 STG.E desc[UR36][R4.64+0x144], R65 ;  /* 0x0001444104003986 */ /* 0x000fe2000c101924 */
[----:B------:R-:W-:-:S03]  /*b1c0*/  ISETP.GT.AND P3, PT, R0, 0x59, P1 ;  /* 0x000000590000780c */ /* 0x000fc60000f64270 */
[----:B------:R1:W-:Y:S01]  /*b1d0*/  @P5 STG.E desc[UR36][R4.64+0x140], R9 ;  /* 0x0001400904005986 */ /* 0x0003e2000c101924 */
[----:B------:R-:W-:Y:S01]  /*b1e0*/  ISETP.GT.AND P5, PT, R0, 0x58, P1 ;  /* 0x000000580000780c */ /* 0x000fe20000fa4270 */
[----:B0-----:R-:W-:Y:S02]  /*b1f0*/  @P0 IMAD.MOV.U32 R6, RZ, RZ, R14 ;  /* 0x000000ffff060224 */ /* 0x001fe400078e000e */
[----:B------:R-:W-:-:S05]  /*b200*/  @P0 IMAD.MOV.U32 R7, RZ, RZ, R15 ;  /* 0x000000ffff070224 */ /* 0x000fca00078e000f */
[----:B------:R0:W-:Y:S01]  /*b210*/  @P0 STG.E desc[UR36][R6.64+0x140], R11 ;  /* 0x0001400b06000986 */ /* 0x0001e2000c101924 */
[----:B------:R-:W-:Y:S01]  /*b220*/  ISETP.GT.AND P0, PT, R0, 0x58, P2 ;  /* 0x000000580000780c */ /* 0x000fe20001704270 */
[----:B-1----:R-:W-:-:S05]  /*b230*/  FMUL R9, R70, R155 ;  /* 0x0000009b46097220 */ /* 0x002fca0000400000 */
        /* <DEDUP_REMOVED lines=50> */
[----:B------:R-:W-:-:S05]  /*b560*/  @P4 IMAD.MOV.U32 R7, RZ, RZ, R15 ;  /* 0x000000ffff074224 */ /* 0x000fca00078e000f */
[----:B------:R0:W-:Y:S01]  /*b570*/  @P4 STG.E desc[UR36][R6.64+0x1a4], R79 ;  /* 0x0001a44f06004986 */ /* 0x0001e2000c101924 */
[----:B------:R-:W-:-:S03]  /*b580*/  ISETP.GT.AND P4, PT, R0, 0x71, P2 ;  /* 0x000000710000780c */ /* 0x000fc60001784270 */
[----:B------:R-:W-:Y:S01]  /*b590*/  @P3 STG.E desc[UR36][R4.64+0x1c0], R13 ;  /* 0x0001c00d04003986 */ /* 0x000fe2000c101924 */
[C---:B------:R-:W-:Y:S02]  /*b5a0*/  ISETP.GT.AND P3, PT, R0.reuse, 0x78, P1 ;  /* 0x000000780000780c */ /* 0x040fe40000f64270 */
[C---:B------:R-:W-:Y:S01]  /*b5b0*/  ISETP.GT.AND P1, PT, R0.reuse, 0x79, P1 ;  /* 0x000000790000780c */ /* 0x040fe20000f24270 */
[----:B------:R-:W-:Y:S01]  /*b5c0*/  @P5 STG.E desc[UR36][R4.64+0x1c4], R81 ;  /* 0x0001c45104005986 */ /* 0x000fe2000c101924 */
[C---:B------:R-:W-:Y:S02]  /*b5d0*/  ISETP.GT.AND P5, PT, R0.reuse, 0x78, P2 ;  /* 0x000000780000780c */ /* 0x040fe400017a4270 */
[----:B------:R-:W-:Y:S01]  /*b5e0*/  ISETP.GT.AND P2, PT, R0, 0x79, P2 ;  /* 0x000000790000780c */ /* 0x000fe20001744270 */
[----:B0-----:R-:W-:Y:S02]  /*b5f0*/  @P0 IMAD.MOV.U32 R6, RZ, RZ, R14 ;  /* 0x000000ffff060224 */ /* 0x001fe400078e000e */
[----:B------:R-:W-:-:S05]  /*b600*/  @P0 IMAD.MOV.U32 R7, RZ, RZ, R15 ;  /* 0x000000ffff070224 */ /* 0x000fca00078e000f */
[----:B------:R0:W-:Y:S02]  /*b610*/  @P0 STG.E desc[UR36][R6.64+0x1c0], R3 ;  /* 0x0001c00306000986 */ /* 0x0001e4000c101924 */
[----:B0-----:R-:W-:Y:S02]  /*b620*/  @P4 IMAD.MOV.U32 R6, RZ, RZ, R14 ;  /* 0x000000ffff064224 */ /* 0x001fe400078e000e */
[----:B------:R-:W-:-:S05]  /*b630*/  @P4 IMAD.MOV.U32 R7, RZ, RZ, R15 ;  /* 0x000000ffff074224 */ /* 0x000fca00078e000f */
[----:B------:R-:W-:Y:S04]  /*b640*/  @P4 STG.E desc[UR36][R6.64+0x1c4], R83 ;  /* 0x0001c45306004986 */ /* 0x000fe8000c101924 */
[----:B------:R-:W-:Y:S04]  /*b650*/  @P3 STG.E desc[UR36][R4.64+0x1e0], R21 ;  /* 0x0001e01504003986 */ /* 0x000fe8000c101924 */
[----:B------:R0:W-:Y:S02]  /*b660*/  @P1 STG.E desc[UR36][R4.64+0x1e4], R85 ;  /* 0x0001e45504001986 */ /* 0x0001e4000c101924 */
[----:B0-----:R-:W-:-:S02]  /*b670*/  @P5 IMAD.MOV.U32 R4, RZ, RZ, R14 ;  /* 0x000000ffff045224 */ /* 0x001fc400078e000e */
[----:B------:R-:W-:-:S05]  /*b680*/  @P5 IMAD.MOV.U32 R5, RZ, RZ, R15 ;  /* 0x000000ffff055224 */ /* 0x000fca00078e000f */
[----:B------:R0:W-:Y:S04]  /*b690*/  @P5 STG.E desc[UR36][R4.64+0x1e0], R9 ;  /* 0x0001e00904005986 */ /* 0x0001e8000c101924 */
[----:B------:R0:W-:Y:S02]  /*b6a0*/  @P2 STG.E desc[UR36][R14.64+0x1e4], R87 ;  /* 0x0001e4570e002986 */ /* 0x0001e4000c101924 */
.L_x_286:
[----:B------:R-:W-:Y:S05]  /*b6b0*/  BSYNC B0 ;  /* 0x0000000000007941 */ /* 0x000fea0003800000 */
.L_x_34:
[----:B------:R-:W-:Y:S01]  /*b6c0*/  ULDC UR4, c[0x0][0xc] ;  /* 0x0000030000047ab9 */ /* 0x000fe20000000800 */
[----:B------:R-:W-:Y:S01]  /*b6d0*/  ULDC UR5, c[0x0][0x10] ;  /* 0x0000040000057ab9 */ /* 0x000fe20000000800 */
[----:B0-----:R-:W0:Y:S01]  /*b6e0*/  LDC R3, c[0x0][0x14] ;  /* 0x00000500ff037b82 */ /* 0x001e220000000800 */
[----:B------:R-:W-:Y:S01]  /*b6f0*/  UIMAD.WIDE.U32 UR4, UR4, UR5, URZ ;  /* 0x00000005040472a5 */ /* 0x000fe2000f8e003f */
[----:B------:R-:W-:Y:S01]  /*b700*/  PRMT R0, RZ, 0x7610, R0 ;  /* 0x00007610ff007816 */ /* 0x000fe20000000000 */
[----:B-----5:R-:W-:Y:S02]  /*b710*/  IMAD.MOV.U32 R154, RZ, RZ, -0x1 ;  /* 0xffffffffff9a7424 */ /* 0x020fe400078e00ff */
[----:B------:R-:W-:Y:S02]  /*b720*/  IMAD.MOV.U32 R23, RZ, RZ, -0x1 ;  /* 0xffffffffff177424 */ /* 0x000fe400078e00ff */
[----:B0-----:R-:W-:-:S04]  /*b730*/  IMAD.WIDE.U32 R16, R3, UR4, R16 ;  /* 0x0000000403107c25 */ /* 0x001fc8000f8e0010 */
[----:B------:R-:W-:Y:S01]  /*b740*/  IMAD R3, R3, UR5, RZ ;  /* 0x0000000503037c24 */ /* 0x000fe2000f8e02ff */
[----:B------:R-:W-:Y:S02]  /*b750*/  ULDC.64 UR4, c[0x0][0x650] ;  /* 0x0001940000047ab9 */ /* 0x000fe40000000a00 */
[----:B------:R-:W-:Y:S01]  /*b760*/  ISETP.GE.U32.AND P0, PT, R16, UR4, PT ;  /* 0x0000000410007c0c */ /* 0x000fe2000bf06070 */
[----:B------:R-:W-:-:S05]  /*b770*/  IMAD.IADD R17, R17, 0x1, R3 ;  /* 0x0000000111117824 */ /* 0x000fca00078e0203 */
[----:B------:R-:W-:-:S13]  /*b780*/  ISETP.GE.U32.AND.EX P0, PT, R17, UR5, PT, P0 ;  /* 0x0000000511007c0c */ /* 0x000fda000bf06100 */
[----:B------:R-:W-:Y:S05]  /*b790*/  @P0 BRA `(.L_x_287) ;  /* 0x0000000400640947 */ /* 0x000fea0003800000 */
[----:B------:R-:W0:Y:S01]  /*b7a0*/  S2R R12, SR_CTAID.X ;  /* 0x00000000000c7919 */ /* 0x000e220000002500 */
[----:B---3--:R-:W3:Y:S01]  /*b7b0*/  LDC.64 R10, c[0x0][0x628] ;  /* 0x00018a00ff0a7b82 */ /* 0x008ee20000000a00 */
[----:B------:R-:W-:Y:S01]  /*b7c0*/  ULDC UR4, c[0x0][0x150] ;  /* 0x0000540000047ab9 */ /* 0x000fe20000000800 */
[----:B------:R-:W-:Y:S01]  /*b7d0*/  IMAD.MOV.U32 R8, RZ, RZ, R16 ;  /* 0x000000ffff087224 */ /* 0x000fe200078e0010 */
[----:B------:R-:W0:Y:S01]  /*b7e0*/  S2R R24, SR_CTAID.Y ;  /* 0x0000000000187919 */ /* 0x000e220000002600 */
[----:B------:R-:W-:-:S04]  /*b7f0*/  IMAD.MOV.U32 R9, RZ, RZ, R17 ;  /* 0x000000ffff097224 */ /* 0x000fc800078e0011 */
[----:B------:R-:W1:Y:S08]  /*b800*/  LDC R21, c[0x0][0x144] ;  /* 0x00005100ff157b82 */ /* 0x000e700000000800 */
[----:B------:R-:W1:Y:S08]  /*b810*/  LDC R0, c[0x0][0x630] ;  /* 0x00018c00ff007b82 */ /* 0x000e700000000800 */
[----:B------:R-:W1:Y:S01]  /*b820*/  LDC.64 R14, c[0x0][0x620] ;  /* 0x00018800ff0e7b82 */ /* 0x000e620000000a00 */
[----:B---3--:R-:W-:-:S04]  /*b830*/  ISETP.NE.U32.AND P0, PT, R10, RZ, PT ;  /* 0x000000ff0a00720c */ /* 0x008fc80003f05070 */
[----:B------:R-:W-:Y:S02]  /*b840*/  ISETP.NE.AND.EX P0, PT, R11, RZ, PT, P0 ;  /* 0x000000ff0b00720c */ /* 0x000fe40003f05300 */
[----:B0-----:R-:W-:-:S05]  /*b850*/  I2FP.F32.U32 R3, R12 ;  /* 0x0000000c00037245 */ /* 0x001fca0000201000 */
[----:B------:R-:W-:-:S04]  /*b860*/  FMUL R3, R3, UR4 ;  /* 0x0000000403037c20 */ /* 0x000fc80008400000 */
[----:B------:R0:W3:Y:S02]  /*b870*/  F2I.U32.TRUNC.NTZ R20, R3 ;  /* 0x0000000300147305 */ /* 0x0000e4000020f000 */
[----:B------:R-:W-:Y:S05]  /*b880*/  @!P0 BRA `(.L_x_288) ;  /* 0x0000000000288947 */ /* 0x000fea0003800000 */
[----:B0-----:R-:W0:Y:S02]  /*b890*/  LDC R3, c[0x0][0x634] ;  /* 0x00018d00ff037b82 */ /* 0x001e240000000800 */
        /* <DEDUP_REMOVED lines=9> */
.L_x_288:
[----:B------:R-:W5:Y:S01]  /*b930*/  LDC.64 R30, c[0x0][0x640] ;  /* 0x00019000ff1e7b82 */ /* 0x000f620000000a00 */
[-CC-:B-1----:R-:W-:Y:S01]  /*b940*/  SHF.R.U64 R23, R8, R0.reuse, R9.reuse ;  /* 0x0000000008177219 */ /* 0x182fe20000001209 */
[----:B---3--:R-:W-:Y:S01]  /*b950*/  IMAD.MOV R20, RZ, RZ, -R20 ;  /* 0x000000ffff147224 */ /* 0x008fe200078e0a14 */
[----:B------:R-:W-:Y:S01]  /*b960*/  SHF.R.U32.HI R0, RZ, R0, R9 ;  /* 0x00000000ff007219 */ /* 0x000fe20000011609 */
[----:B------:R-:W-:Y:S01]  /*b970*/  ULDC UR4, c[0x0][0x154] ;  /* 0x0000550000047ab9 */ /* 0x000fe20000000800 */
[----:B0-----:R-:W-:Y:S01]  /*b980*/  IADD3 R3, P0, RZ, -R23, RZ ;  /* 0x80000017ff037210 */ /* 0x001fe20007f1e0ff */
[----:B------:R-:W-:Y:S02]  /*b990*/  IMAD R26, R21, R20, R12 ;  /* 0x00000014151a7224 */ /* 0x000fe400078e020c */
[----:B------:R-:W0:Y:S01]  /*b9a0*/  LDC R6, c[0x0][0x618] ;  /* 0x00018600ff067b82 */ /* 0x000e220000000800 */
[----:B------:R-:W-:Y:S02]  /*b9b0*/  IMAD.MOV.U32 R7, RZ, RZ, 0x1 ;  /* 0x00000001ff077424 */ /* 0x000fe400078e00ff */
[----:B------:R-:W-:-:S04]  /*b9c0*/  IMAD.X R5, RZ, RZ, ~R0, P0 ;  /* 0x000000ffff057224 */ /* 0x000fc800000e0e00 */
[-C--:B------:R-:W-:Y:S01]  /*b9d0*/  IMAD R0, R5, R14.reuse, RZ ;  /* 0x0000000e05007224 */ /* 0x080fe200078e02ff */
[----:B------:R-:W1:Y:S01]  /*b9e0*/  LDC R8, c[0x0][0x608] ;  /* 0x00018200ff087b82 */ /* 0x000e620000000800 */
[----:B------:R-:W-:-:S04]  /*b9f0*/  IMAD.WIDE.U32 R4, R3, R14, R16 ;  /* 0x0000000e03047225 */ /* 0x000fc800078e0010 */
[----:B------:R-:W-:Y:S01]  /*ba00*/  IMAD R3, R3, R15, R0 ;  /* 0x0000000f03037224 */ /* 0x000fe200078e0200 */
[----:B------:R-:W-:Y:S02]  /*ba10*/  I2FP.F32.U32 R0, R24 ;  /* 0x0000001800007245 */ /* 0x000fe40000201000 */
[----:B------:R-:W3:Y:S01]  /*ba20*/  LDC R28, c[0x0][0x658] ;  /* 0x00019600ff1c7b82 */ /* 0x000ee20000000800 */
[----:B------:R-:W-:Y:S01]  /*ba30*/  IMAD.IADD R3, R5, 0x1, R3 ;  /* 0x0000000105037824 */ /* 0x000fe200078e0203 */
[----:B-----5:R-:W-:Y:S01]  /*ba40*/  ISETP.NE.U32.AND P0, PT, R30, RZ, PT ;  /* 0x000000ff1e00720c */ /* 0x020fe20003f05070 */
[----:B------:R-:W-:Y:S01]  /*ba50*/  FMUL R0, R0, UR4 ;  /* 0x0000000400007c20 */ /* 0x000fe20008400000 */
[----:B------:R-:W-:Y:S02]  /*ba60*/  IMAD.MOV.U32 R5, RZ, RZ, -0x1 ;  /* 0xffffffffff057424 */ /* 0x000fe400078e00ff */
[----:B------:R-:W-:Y:S01]  /*ba70*/  ISETP.NE.AND.EX P0, PT, R31, RZ, PT, P0 ;  /* 0x000000ff1f00720c */ /* 0x000fe20003f05300 */
[----:B------:R1:W2:Y:S01]  /*ba80*/  F2I.U32.TRUNC.NTZ R13, R0 ;  /* 0x00000000000d7305 */ /* 0x0002a2000020f000 */
[----:B------:R-:W2:Y:S01]  /*ba90*/  LDC R15, c[0x0][0x148] ;  /* 0x00005200ff0f7b82 */ /* 0x000ea20000000800 */
[----:B0-----:R-:W-:-:S02]  /*baa0*/  SHF.R.U64 R12, R4, R6, R3 ;  /* 0x00000006040c7219 */ /* 0x001fc40000001203 */
[----:B------:R-:W-:-:S05]  /*bab0*/  SHF.R.U32.HI R3, RZ, R6, R3 ;  /* 0x00000006ff037219 */ /* 0x000fca0000011603 */
[----:B------:R-:W0:Y:S01]  /*bac0*/  LDC R20, c[0x0][0x600] ;  /* 0x00018000ff147b82 */ /* 0x000e220000000800 */
[-CC-:B-1----:R-:W-:Y:S02]  /*bad0*/  SHF.R.U64 R10, R12, R8.reuse, R3.reuse ;  /* 0x000000080c0a7219 */ /* 0x182fe40000001203 */
[----:B------:R-:W-:-:S05]  /*bae0*/  SHF.R.U32.HI R3, RZ, R8, R3 ;  /* 0x00000008ff037219 */ /* 0x000fca0000011603 */
[----:B------:R-:W1:Y:S01]  /*baf0*/  LDC R21, c[0x0][0x648] ;  /* 0x00019200ff157b82 */ /* 0x000e620000000800 */
[-C--:B---3--:R-:W-:Y:S02]  /*bb00*/  SHF.L.U32 R4, R5, R28.reuse, RZ ;  /* 0x0000001c05047219 */ /* 0x088fe400000006ff */
[-CC-:B------:R-:W-:Y:S02]  /*bb10*/  SHF.R.U64 R14, R10, R28.reuse, R3.reuse ;  /* 0x0000001c0a0e7219 */ /* 0x180fe40000001203 */
[----:B------:R-:W-:Y:S02]  /*bb20*/  SHF.R.U32.HI R5, RZ, R28, R3 ;  /* 0x0000001cff057219 */ /* 0x000fe40000011603 */
[----:B------:R-:W-:Y:S01]  /*bb30*/  LOP3.LUT R153, RZ, R4, RZ, 0x33, !PT ;  /* 0x00000004ff997212 */ /* 0x000fe200078e33ff */
[----:B------:R-:W3:Y:S01]  /*bb40*/  LDC R25, c[0x0][0x638] ;  /* 0x00018e00ff197b82 */ /* 0x000ee20000000800 */
[----:B------:R-:W-:Y:S01]  /*bb50*/  SHF.L.U32 R28, R7, R28, RZ ;  /* 0x0000001c071c7219 */ /* 0x000fe200000006ff */
[----:B------:R-:W-:-:S06]  /*bb60*/  IMAD.MOV.U32 R4, RZ, RZ, R14 ;  /* 0x000000ffff047224 */ /* 0x000fcc00078e000e */
[----:B------:R-:W0:Y:S01]  /*bb70*/  LDC R27, c[0x0][0x610] ;  /* 0x00018400ff1b7b82 */ /* 0x000e220000000800 */
[----:B------:R-:W-:Y:S05]  /*bb80*/  @!P0 BRA `(.L_x_289) ;  /* 0x0000000000288947 */ /* 0x000fea0003800000 */
[----:B------:R-:W5:Y:S02]  /*bb90*/  LDC R3, c[0x0][0x64c] ;  /* 0x00019300ff037b82 */ /* 0x000f640000000800 */
[----:B-----5:R-:W-:-:S05]  /*bba0*/  IADD3 R3, P0, R14, R3, RZ ;  /* 0x000000030e037210 */ /* 0x020fca0007f1e0ff */
        /* <DEDUP_REMOVED lines=8> */
.L_x_289:
[----:B------:R-:W-:Y:S01]  /*bc30*/  ISETP.NE.AND P0, PT, R2, 0x1, PT ;  /* 0x000000010200780c */ /* 0x000fe20003f05270 */
[----:B--2---:R-:W-:Y:S01]  /*bc40*/  IMAD.MOV R13, RZ, RZ, -R13 ;  /* 0x000000ffff0d7224 */ /* 0x004fe200078e0a0d */
[----:B-1----:R-:W-:Y:S01]  /*bc50*/  SHF.R.U64 R0, R4, R21, R5 ;  /* 0x0000001504007219 */ /* 0x002fe20000001205 */
[----:B0-----:R-:W-:Y:S01]  /*bc60*/  VIADD R5, R20, 0xffffffff ;  /* 0xffffffff14057836 */ /* 0x001fe20000000000 */
[----:B------:R-:W-:-:S03]  /*bc70*/  LOP3.LUT R153, R10, R153, RZ, 0xc0, !PT ;  /* 0x000000990a997212 */ /* 0x000fc600078ec0ff */
[----:B------:R-:W-:Y:S01]  /*bc80*/  IMAD.MOV R3, RZ, RZ, -R0 ;  /* 0x000000ffff037224 */ /* 0x000fe200078e0a00 */
[----:B------:R-:W-:Y:S01]  /*bc90*/  LOP3.LUT R5, R12, R5, RZ, 0xc0, !PT ;  /* 0x000000050c057212 */ /* 0x000fe200078ec0ff */
[----:B------:R-:W-:Y:S02]  /*bca0*/  IMAD R153, R28, R0, R153 ;  /* 0x000000001c997224 */ /* 0x000fe400078e0299 */
[----:B---3--:R-:W-:Y:S02]  /*bcb0*/  IMAD R0, R3, R25, R14 ;  /* 0x0000001903007224 */ /* 0x008fe400078e020e */
[----:B------:R-:W-:Y:S02]  /*bcc0*/  @P0 IMAD R26, R15, R13, R24 ;  /* 0x0000000d0f1a0224 */ /* 0x000fe400078e0218 */
[----:B------:R-:W-:Y:S02]  /*bcd0*/  IMAD R4, R0, R20, R5 ;  /* 0x0000001400047224 */ /* 0x000fe400078e0205 */
[----:B------:R-:W-:-:S02]  /*bce0*/  IMAD R153, R153, R27, R26 ;  /* 0x0000001b99997224 */ /* 0x000fc400078e021a */
[----:B------:R-:W-:-:S03]  /*bcf0*/  IMAD.MOV.U32 R3, RZ, RZ, 0x1 ;  /* 0x00000001ff037424 */ /* 0x000fc600078e00ff */
[----:B------:R-:W-:Y:S02]  /*bd00*/  SEL R154, R4, R153, !P0 ;  /* 0x00000099049a7207 */ /* 0x000fe40004000000 */
[----:B------:R-:W-:Y:S02]  /*bd10*/  PRMT R0, R3, 0x7610, R0 ;  /* 0x0000761003007816 */ /* 0x000fe40000000000 */
[----:B------:R-:W-:-:S07]  /*bd20*/  SEL R153, R153, R4, !P0 ;  /* 0x0000000499997207 */ /* 0x000fce0004000000 */
.L_x_287:
[----:B------:R-:W-:-:S13]  /*bd30*/  LOP3.LUT P0, RZ, R0, 0xff, RZ, 0xc0, !PT ;  /* 0x000000ff00ff7812 */ /* 0x000fda000780c0ff */
[----:B------:R-:W-:Y:S05]  /*bd40*/  @P0 BRA `(.L_x_290) ;  /* 0xffffff5400340947 */ /* 0x000fea000383ffff */
[----:B------:R-:W-:Y:S05]  /*bd50*/  EXIT ;  /* 0x000000000000794d */ /* 0x000fea0003800000 */
.L_x_7:
[----:B0-----:R-:W-:Y:S01]  /*bd60*/  ULDC.64 UR4, c[0x0][0x650] ;  /* 0x0001940000047ab9 */ /* 0x001fe20000000a00 */
        /* <DEDUP_REMOVED lines=25> */
.L_x_292:
[----:B------:R-:W0:Y:S01]  /*bf00*/  LDC.64 R28, c[0x0][0x640] ;  /* 0x00019000ff1c7b82 */ /* 0x000e220000000a00 */
[-CC-:B------:R-:W-:Y:S01]  /*bf10*/  SHF.R.U64 R22, R12, R6.reuse, R13.reuse ;  /* 0x000000060c167219 */ /* 0x180fe2000000120d */
[----:B------:R-:W-:Y:S01]  /*bf20*/  IMAD.MOV.U32 R30, RZ, RZ, 0x1 ;  /* 0x00000001ff1e7424 */ /* 0x000fe200078e00ff */
[----:B------:R-:W-:Y:S02]  /*bf30*/  SHF.R.U32.HI R6, RZ, R6, R13 ;  /* 0x00000006ff067219 */ /* 0x000fe4000001160d */
        /* <DEDUP_REMOVED lines=8> */
[----:B------:R-:W-:Y:S01]  /*bfc0*/  IMAD.IADD R9, R9, 0x1, R11 ;  /* 0x0000000109097824 */ /* 0x000fe200078e020b */
[----:B0-----:R-:W-:-:S04]  /*bfd0*/  ISETP.NE.U32.AND P0, PT, R28, RZ, PT ;  /* 0x000000ff1c00720c */ /* 0x001fc80003f05070 */
[----:B------:R-:W-:Y:S02]  /*bfe0*/  ISETP.NE.AND.EX P0, PT, R29, RZ, PT, P0 ;  /* 0x000000ff1d00720c */ /* 0x000fe40003f05300 */
[----:B------:R-:W0:Y:S01]  /*bff0*/  LDC R20, c[0x0][0x600] ;  /* 0x00018000ff147b82 */ /* 0x000e220000000800 */
[-CC-:B-1----:R-:W-:Y:S01]  /*c000*/  SHF.R.U64 R14, R8, R10.reuse, R9.reuse ;  /* 0x0000000a080e7219 */ /* 0x182fe20000001209 */
[----:B------:R-:W-:Y:S01]  /*c010*/  IMAD.MOV.U32 R8, RZ, RZ, -0x1 ;  /* 0xffffffffff087424 */ /* 0x000fe200078e00ff */
[----:B------:R-:W-:-:S05]  /*c020*/  SHF.R.U32.HI R9, RZ, R10, R9 ;  /* 0x0000000aff097219 */ /* 0x000fca0000011609 */
[----:B------:R-:W1:Y:S01]  /*c030*/  LDC R26, c[0x0][0x648] ;  /* 0x00019200ff1a7b82 */ /* 0x000e620000000800 */
[-CC-:B--2---:R-:W-:Y:S02]  /*c040*/  SHF.R.U64 R21, R14, R12.reuse, R9.reuse ;  /* 0x0000000c0e157219 */ /* 0x184fe40000001209 */
[----:B------:R-:W-:-:S05]  /*c050*/  SHF.R.U32.HI R6, RZ, R12, R9 ;  /* 0x0000000cff067219 */ /* 0x000fca0000011609 */
[----:B------:R-:W2:Y:S01]  /*c060*/  LDC R27, c[0x0][0x638] ;  /* 0x00018e00ff1b7b82 */ /* 0x000ea20000000800 */
[-C--:B---3--:R-:W-:Y:S02]  /*c070*/  SHF.L.U32 R8, R8, R25.reuse, RZ ;  /* 0x0000001908087219 */ /* 0x088fe400000006ff */
[-CC-:B------:R-:W-:Y:S02]  /*c080*/  SHF.R.U64 R23, R21, R25.reuse, R6.reuse ;  /* 0x0000001915177219 */ /* 0x180fe40000001206 */
[----:B------:R-:W-:Y:S02]  /*c090*/  LOP3.LUT R32, RZ, R8, RZ, 0x33, !PT ;  /* 0x00000008ff207212 */ /* 0x000fe400078e33ff */
[----:B------:R-:W-:Y:S01]  /*c0a0*/  SHF.R.U32.HI R9, RZ, R25, R6 ;  /* 0x00000019ff097219 */ /* 0x000fe20000011606 */
[----:B------:R-:W3:Y:S01]  /*c0b0*/  LDC R31, c[0x0][0x610] ;  /* 0x00018400ff1f7b82 */ /* 0x000ee20000000800 */
[----:B------:R-:W-:Y:S01]  /*c0c0*/  IMAD.MOV.U32 R8, RZ, RZ, R23 ;  /* 0x000000ffff087224 */ /* 0x000fe200078e0017 */
[----:B------:R-:W-:Y:S06]  /*c0d0*/  @!P0 BRA `(.L_x_293) ;  /* 0x0000000000288947 */ /* 0x000fec0003800000 */
        /* <DEDUP_REMOVED lines=10> */
.L_x_293:
[----:B------:R-:W-:Y:S02]  /*c180*/  ISETP.NE.AND P0, PT, R2, 0x1, PT ;  /* 0x000000010200780c */ /* 0x000fe40003f05270 */
[----:B-1----:R-:W-:Y:S01]  /*c190*/  SHF.R.U64 R6, R8, R26, R9 ;  /* 0x0000001a08067219 */ /* 0x002fe20000001209 */
[----:B0-----:R-:W-:Y:S01]  /*c1a0*/  VIADD R9, R20, 0xffffffff ;  /* 0xffffffff14097836 */ /* 0x001fe20000000000 */
[----:B------:R-:W-:Y:S02]  /*c1b0*/  SHF.L.U32 R30, R30, R25, RZ ;  /* 0x000000191e1e7219 */ /* 0x000fe400000006ff */
[----:B------:R-:W-:Y:S01]  /*c1c0*/  LOP3.LUT R5, R21, R32, RZ, 0xc0, !PT ;  /* 0x0000002015057212 */ /* 0x000fe200078ec0ff */
[----:B------:R-:W-:-:S04]  /*c1d0*/  IMAD.MOV R8, RZ, RZ, -R6 ;  /* 0x000000ffff087224 */ /* 0x000fc800078e0a06 */
[----:B------:R-:W-:Y:S01]  /*c1e0*/  IMAD R6, R30, R6, R5 ;  /* 0x000000061e067224 */ /* 0x000fe200078e0205 */
[----:B------:R-:W-:Y:S01]  /*c1f0*/  LOP3.LUT R5, R14, R9, RZ, 0xc0, !PT ;  /* 0x000000090e057212 */ /* 0x000fe200078ec0ff */
[----:B------:R-:W-:Y:S02]  /*c200*/  @P0 IMAD R3, R7, R24, R4 ;  /* 0x0000001807030224 */ /* 0x000fe400078e0204 */
[----:B--2---:R-:W-:Y:S02]  /*c210*/  IMAD R4, R8, R27, R23 ;  /* 0x0000001b08047224 */ /* 0x004fe400078e0217 */
[----:B---3--:R-:W-:Y:S02]  /*c220*/  IMAD R3, R6, R31, R3 ;  /* 0x0000001f06037224 */ /* 0x008fe400078e0203 */
[----:B------:R-:W-:Y:S02]  /*c230*/  IMAD R4, R4, R20, R5 ;  /* 0x0000001404047224 */ /* 0x000fe400078e0205 */
[----:B------:R-:W-:-:S02]  /*c240*/  IMAD.MOV.U32 R8, RZ, RZ, 0x1 ;  /* 0x00000001ff087424 */ /* 0x000fc400078e00ff */
[----:B------:R-:W-:Y:S01]  /*c250*/  IMAD.MOV.U32 R6, RZ, RZ, R22 ;  /* 0x000000ffff067224 */ /* 0x000fe200078e0016 */
[----:B------:R-:W-:Y:S02]  /*c260*/  SEL R20, R4, R3, !P0 ;  /* 0x0000000304147207 */ /* 0x000fe40004000000 */
[----:B------:R-:W-:-:S07]  /*c270*/  SEL R21, R3, R4, !P0 ;  /* 0x0000000403157207 */ /* 0x000fce0004000000 */
.L_x_291:
[----:B------:R-:W-:-:S08]  /*c280*/  NOP ;  /* 0x0000000000007918 */ /* 0x000fd00000000000 */
[----:B------:R-:W0:-:S00]  /*c290*/  USETMAXREG.DEALLOC.CTAPOOL 0x28 ;  /* 0x00000028000079c8 */ /* 0x000e0000080e0500 */
[----:B0-----:R-:W-:-:S13]  /*c2a0*/  ISETP.NE.AND P0, PT, R0, RZ, PT ;  /* 0x000000ff0000720c */ /* 0x001fda0003f05270 */
[----:B------:R-:W-:Y:S05]  /*c2b0*/  @P0 EXIT ;  /* 0x000000000000094d */ /* 0x000fea0003800000 */
[----:B------:R-:W-:Y:S01]  /*c2c0*/  LOP3.LUT P0, RZ, R8, 0xff, RZ, 0xc0, !PT ;  /* 0x000000ff08ff7812 */ /* 0x000fe2000780c0ff */
[----:B------:R-:W-:Y:S02]  /*c2d0*/  IMAD.MOV.U32 R0, RZ, RZ, 0x1 ;  /* 0x00000001ff007424 */ /* 0x000fe400078e00ff */
[----:B------:R-:W-:-:S10]  /*c2e0*/  IMAD.MOV.U32 R3, RZ, RZ, RZ ;  /* 0x000000ffff037224 */ /* 0x000fd400078e00ff */
[----:B------:R-:W-:Y:S05]  /*c2f0*/  @!P0 BRA `(.L_x_294) ;  /* 0x0000000c00cc8947 */ /* 0x000fea0003800000 */
[----:B------:R-:W0:Y:S01]  /*c300*/  LDC R0, c[0x0][0x28c] ;  /* 0x0000a300ff007b82 */ /* 0x000e220000000800 */
[----:B------:R-:W1:Y:S01]  /*c310*/  S2R R12, SR_CgaCtaId ;  /* 0x00000000000c7919 */ /* 0x000e620000008800 */
[----:B------:R-:W-:Y:S01]  /*c320*/  ULDC UR21, c[0x0][0x658] ;  /* 0x0001960000157ab9 */ /* 0x000fe20000000800 */
[----:B------:R-:W-:Y:S01]  /*c330*/  UMOV UR5, 0xffffffff ;  /* 0xffffffff00057882 */ /* 0x000fe20000000000 */
[----:B------:R-:W-:Y:S01]  /*c340*/  ULDC UR4, c[0x0][0xc] ;  /* 0x0000030000047ab9 */ /* 0x000fe20000000800 */
[----:B------:R-:W-:Y:S01]  /*c350*/  USHF.L.U32 UR29, UR5, UR21, URZ ;  /* 0x00000015051d7299 */ /* 0x000fe2000800063f */
[----:B------:R-:W-:Y:S01]  /*c360*/  BSSY B0, `(.L_x_294) ;  /* 0x00000ec000007945 */ /* 0x000fe20003800000 */
[----:B------:R-:W-:Y:S01]  /*c370*/  UMOV UR6, 0x1 ;  /* 0x0000000100067882 */ /* 0x000fe20000000000 */
[----:B------:R-:W-:Y:S01]  /*c380*/  ULDC UR5, c[0x0][0x10] ;  /* 0x0000040000057ab9 */ /* 0x000fe20000000800 */
[----:B------:R-:W-:Y:S01]  /*c390*/  USHF.L.U32 UR21, UR6, UR21, URZ ;  /* 0x0000001506157299 */ /* 0x000fe2000800063f */
[----:B------:R-:W-:Y:S01]  /*c3a0*/  IMAD.MOV.U32 R9, RZ, RZ, 0x1 ;  /* 0x00000001ff097424 */ /* 0x000fe200078e00ff */
[----:B------:R-:W-:Y:S01]  /*c3b0*/  UIMAD.WIDE.U32 UR4, UR4, UR5, URZ ;  /* 0x00000005040472a5 */ /* 0x000fe2000f8e003f */
[----:B------:R-:W-:Y:S01]  /*c3c0*/  LOP3.LUT R8, R19, 0x2, RZ, 0xfc, !PT ;  /* 0x0000000213087812 */ /* 0x000fe200078efcff */
[----:B------:R-:W-:Y:S01]  /*c3d0*/  ULDC UR6, c[0x0][0x14] ;  /* 0x0000050000067ab9 */ /* 0x000fe20000000800 */
[----:B------:R-:W-:Y:S01]  /*c3e0*/  ULDC UR13, c[0x0][0x600] ;  /* 0x00018000000d7ab9 */ /* 0x000fe20000000800 */
[----:B------:R-:W-:-:S02]  /*c3f0*/  UIMAD.WIDE.U32 UR22, UR4, UR6, URZ ;  /* 0x00000006041672a5 */ /* 0x000fc4000f8e003f */
[----:B------:R-:W-:Y:S02]  /*c400*/  UIMAD UR37, UR5, UR6, URZ ;  /* 0x00000006052572a4 */ /* 0x000fe4000f8e023f */
[----:B------:R-:W-:Y:S02]  /*c410*/  UIADD3 UR13, UR13, -0x1, URZ ;  /* 0xffffffff0d0d7890 */ /* 0x000fe4000fffe03f */
[----:B------:R-:W-:Y:S02]  /*c420*/  ULOP3.LUT UR29, URZ, UR29, URZ, 0x33, !UPT ;  /* 0x0000001d3f1d7292 */ /* 0x000fe4000f8e333f */
[----:B------:R-:W-:Y:S01]  /*c430*/  UIADD3 UR37, UR23, UR37, URZ ;  /* 0x0000002517257290 */ /* 0x000fe2000fffe03f */
[----:B0-----:R-:W-:Y:S01]  /*c440*/  VIADD R0, R0, 0x7f ;  /* 0x0000007f00007836 */ /* 0x001fe20000000000 */
[----:B------:R-:W-:-:S04]  /*c450*/  ULDC.64 UR30, c[0x0][0x198] ;  /* 0x00006600001e7ab9 */ /* 0x000fc80000000a00 */
[----:B------:R-:W-:-:S04]  /*c460*/  SHF.R.S32.HI R3, RZ, 0x1f, R0 ;  /* 0x0000001fff037819 */ /* 0x000fc80000011400 */
[----:B------:R-:W-:Y:S01]  /*c470*/  LEA.HI R10, R3, R0, RZ, 0x7 ;  /* 0x00000000030a7211 */ /* 0x000fe200078f38ff */
[C---:B-1----:R-:W-:Y:S02]  /*c480*/  IMAD.SHL.U32 R11, R12.reuse, 0x40, RZ ;  /* 0x000000400c0b7824 */ /* 0x042fe400078e00ff */
[----:B------:R-:W-:Y:S01]  /*c490*/  IMAD.SHL.U32 R12, R12, 0x800, RZ ;  /* 0x000008000c0c7824 */ /* 0x000fe200078e00ff */
[----:B------:R-:W-:Y:S01]  /*c4a0*/  SHF.R.S32.HI R10, RZ, 0x7, R10 ;  /* 0x00000007ff0a7819 */ /* 0x000fe2000001140a */
[----:B------:R-:W-:Y:S01]  /*c4b0*/  IMAD.MOV.U32 R0, RZ, RZ, 0x1 ;  /* 0x00000001ff007424 */ /* 0x000fe200078e00ff */
[----:B------:R-:W-:Y:S01]  /*c4c0*/  LOP3.LUT R11, R11, 0x40, RZ, 0xc0, !PT ;  /* 0x000000400b0b7812 */ /* 0x000fe200078ec0ff */
[----:B------:R-:W-:Y:S01]  /*c4d0*/  IMAD.MOV.U32 R3, RZ, RZ, RZ ;  /* 0x000000ffff037224 */ /* 0x000fe200078e00ff */
[----:B------:R-:W-:Y:S01]  /*c4e0*/  LOP3.LUT R12, R12, 0x800, RZ, 0xc0, !PT ;  /* 0x000008000c0c7812 */ /* 0x000fe200078ec0ff */
[----:B------:R-:W-:-:S07]  /*c4f0*/  VIADD R13, R10, 0x1 ;  /* 0x000000010a0d7836 */ /* 0x000fce0000000000 */
.L_x_305:
[----:B------:R-:W-:-:S03]  /*c500*/  UMOV UR4, 0xffffffff ;  /* 0xffffffff00047882 */ /* 0x000fc60000000000 */
[----:B------:R-:W-:Y:S05]  /*c510*/  BRA.DIV UR4, `(.L_x_295) ;  /* 0x0000001204507947 */ /* 0x000fea000b800000 */
[----:B------:R-:W-:-:S13]  /*c520*/  ELECT P6, URZ, PT ;  /* 0x00000000003f782f */ /* 0x000fda00038c0000 */
.L_x_317:
[----:B------:R-:W0:Y:S01]  /*c530*/  LDC R4, c[0x0][0x28c] ;  /* 0x0000a300ff047b82 */ /* 0x000e220000000800 */
[----:B------:R-:W-:Y:S01]  /*c540*/  BSSY B1, `(.L_x_296) ;  /* 0x000005a000017945 */ /* 0x000fe20003800000 */
[----:B0-----:R-:W-:-:S13]  /*c550*/  ISETP.LT.OR P6, PT, R4, 0x1, !P6 ;  /* 0x000000010400780c */ /* 0x001fda00077c1670 */
[----:B------:R-:W-:Y:S05]  /*c560*/  @P6 BRA `(.L_x_297) ;  /* 0x00000004005c6947 */ /* 0x000fea0003800000 */
[----:B------:R-:W-:Y:S02]  /*c570*/  IMAD.SHL.U32 R21, R21, 0x100, RZ ;  /* 0x0000010015157824 */ /* 0x000fe400078e00ff */
[----:B------:R-:W-:Y:S02]  /*c580*/  IMAD R20, R20, 0x80, R11 ;  /* 0x0000008014147824 */ /* 0x000fe400078e020b */
[----:B------:R-:W-:Y:S02]  /*c590*/  IMAD.MOV.U32 R24, RZ, RZ, RZ ;  /* 0x000000ffff187224 */ /* 0x000fe400078e00ff */
[----:B------:R-:W-:Y:S02]  /*c5a0*/  IMAD.MOV.U32 R4, RZ, RZ, R13 ;  /* 0x000000ffff047224 */ /* 0x000fe400078e000d */
[----:B------:R-:W-:Y:S02]  /*c5b0*/  IMAD.MOV.U32 R5, RZ, RZ, R0 ;  /* 0x000000ffff057224 */ /* 0x000fe400078e0000 */
[----:B------:R-:W-:-:S07]  /*c5c0*/  IMAD.MOV.U32 R7, RZ, RZ, R3 ;  /* 0x000000ffff077224 */ /* 0x000fce00078e0003 */
.L_x_300:
[----:B------:R-:W0:Y:S01]  /*c5d0*/  S2R R15, SR_CgaCtaId ;  /* 0x00000000000f7919 */ /* 0x000e220000008800 */
[----:B------:R-:W-:Y:S02]  /*c5e0*/  MOV R14, 0x400 ;  /* 0x00000400000e7802 */ /* 0x000fe40000000f00 */
[----:B------:R-:W-:Y:S02]  /*c5f0*/  LOP3.LUT P1, RZ, R18, 0x7f, RZ, 0xc0, !PT ;  /* 0x0000007f12ff7812 */ /* 0x000fe4000782c0ff */
[----:B0-----:R-:W-:Y:S02]  /*c600*/  LEA R22, R15, R14, 0x18 ;  /* 0x0000000e0f167211 */ /* 0x001fe400078ec0ff */
[----:B------:R-:W-:-:S09]  /*c610*/  SHF.L.U32 R14, R5, 0x1f, RZ ;  /* 0x0000001f050e7819 */ /* 0x000fd200000006ff */
[----:B------:R-:W0:Y:S01]  /*c620*/  @!P1 LDC R15, c[0x0][0x500] ;  /* 0x00014000ff0f9b82 */ /* 0x000e220000000800 */
[----:B------:R-:W-:-:S04]  /*c630*/  IMAD R23, R7, 0x8, R22 ;  /* 0x0000000807177824 */ /* 0x000fc800078e0216 */
[----:B------:R-:W1:Y:S02]  /*c640*/  SYNCS.PHASECHK.TRANS64.TRYWAIT P0, [R23+URZ+0x28], R14 ;  /* 0x0000280e170075a7 */ /* 0x000e64000800017f */
[----:B-1----:R-:W-:Y:S05]  /*c650*/  @!P0 BRA `(.L_x_298) ;  /* 0x0000001000208947 */ /* 0x002fea0003800000 */
.L_x_318:
[----:B-1----:R-:W-:Y:S01]  /*c660*/  PRMT R14, R8, 0x9910, RZ ;  /* 0x00009910080e7816 */ /* 0x002fe200000000ff */
[----:B0-----:R0:W-:Y:S03]  /*c670*/  @!P1 SYNCS.ARRIVE.TRANS64 RZ, [R23+URZ], R15 ;  /* 0x0000000f17ff99a7 */ /* 0x0011e6000800003f */
[----:B------:R-:W-:-:S13]  /*c680*/  ISETP.NE.AND P0, PT, R14, 0x2, PT ;  /* 0x000000020e00780c */ /* 0x000fda0003f05270 */
[----:B0-----:R-:W-:Y:S05]  /*c690*/  @P0 BRA `(.L_x_299) ;  /* 0x0000000000040947 */ /* 0x001fea0003800000 */
[----:B------:R-:W-:Y:S01]  /*c6a0*/  BPT.TRAP 0x1 ;  /* 0x000000040000795c */ /* 0x000fe20000300000 */
.L_x_299:
[----:B------:R-:W-:Y:S01]  /*c6b0*/  IMAD R14, R7, 0x20000, R22 ;  /* 0x00020000070e7824 */ /* 0x000fe200078e0216 */
[----:B------:R-:W-:Y:S01]  /*c6c0*/  R2UR UR10, R24 ;  /* 0x00000000180a72ca */ /* 0x000fe200000e0000 */
[----:B------:R-:W-:Y:S01]  /*c6d0*/  UIADD3 UR14, UP0, UR30, 0xf0, URZ ;  /* 0x000000f01e0e7890 */ /* 0x000fe2000ff1e03f */
[----:B------:R-:W-:Y:S01]  /*c6e0*/  R2UR UR9, R23 ;  /* 0x00000000170972ca */ /* 0x000fe200000e0000 */
[----:B------:R-:W-:Y:S01]  /*c6f0*/  VIADD R4, R4, 0xffffffff ;  /* 0xffffffff04047836 */ /* 0x000fe20000000000 */
[----:B------:R-:W-:Y:S01]  /*c700*/  R2UR UR40, R14 ;  /* 0x000000000e2872ca */ /* 0x000fe200000e0000 */
[----:B------:R-:W-:Y:S01]  /*c710*/  IMAD R14, R7, 0x4000, R12 ;  /* 0x00004000070e7824 */ /* 0x000fe200078e020c */
[----:B------:R-:W-:Y:S01]  /*c720*/  R2UR UR11, R21 ;  /* 0x00000000150b72ca */ /* 0x000fe200000e0000 */
[----:B------:R-:W-:Y:S01]  /*c730*/  UIADD3.X UR15, URZ, UR31, URZ, UP0, !UPT ;  /* 0x0000001f3f0f7290 */ /* 0x000fe200087fe43f */
[----:B------:R-:W-:Y:S01]  /*c740*/  R2UR UR12, R6 ;  /* 0x00000000060c72ca */ /* 0x000fe200000e0000 */
[----:B------:R-:W-:Y:S01]  /*c750*/  IMAD R14, R14, 0x4, R22 ;  /* 0x000000040e0e7824 */ /* 0x000fe200078e0216 */
[----:B------:R-:W-:Y:S01]  /*c760*/  R2UR UR35, R20 ;  /* 0x00000000142372ca */ /* 0x000fe200000e0000 */
[----:B------:R-:W-:Y:S01]  /*c770*/  UIADD3 UR4, UP1, UR30, 0x1f0, URZ ;  /* 0x000001f01e047890 */ /* 0x000fe2000ff3e03f */
[----:B------:R-:W-:Y:S01]  /*c780*/  ISETP.GT.AND P1, PT, R4, 0x1, PT ;  /* 0x000000010400780c */ /* 0x000fe20003f24270 */
[----:B------:R-:W-:Y:S01]  /*c790*/  UIADD3 UR58, UR10, 0x20, URZ ;  /* 0x000000200a3a7890 */ /* 0x000fe2000fffe03f */
[----:B------:R-:W-:Y:S01]  /*c7a0*/  R2UR UR18, R14 ;  /* 0x000000000e1272ca */ /* 0x000fe200000e0000 */
[----:B------:R-:W-:Y:S01]  /*c7b0*/  UIADD3 UR50, UR10, 0x40, URZ ;  /* 0x000000400a327890 */ /* 0x000fe2000fffe03f */
[----:B------:R-:W-:Y:S01]  /*c7c0*/  VIADD R7, R7, 0x1 ;  /* 0x0000000107077836 */ /* 0x000fe20000000000 */
[----:B------:R-:W-:Y:S01]  /*c7d0*/  UIADD3 UR8, UR40, 0x100, URZ ;  /* 0x0000010028087890 */ /* 0x000fe2000fffe03f */
[----:B------:R-:W-:Y:S01]  /*c7e0*/  VIADD R24, R24, 0x80 ;  /* 0x0000008018187836 */ /* 0x000fe20000000000 */
[----:B------:R-:W-:-:S02]  /*c7f0*/  UIADD3 UR56, UR40, 0x8100, URZ ;  /* 0x0000810028387890 */ /* 0x000fc4000fffe03f */
[----:B------:R-:W-:Y:S01]  /*c800*/  UIADD3 UR48, UR40, 0x10100, URZ ;  /* 0x0001010028307890 */ /* 0x000fe2000fffe03f */
[----:B------:R-:W-:Y:S01]  /*c810*/  ISETP.NE.AND P0, PT, R7, 0x5, PT ;  /* 0x000000050700780c */ /* 0x000fe20003f05270 */
[----:B------:R-:W-:Y:S02]  /*c820*/  UIADD3 UR42, UR10, 0x60, URZ ;  /* 0x000000600a2a7890 */ /* 0x000fe4000fffe03f */
[----:B------:R-:W-:Y:S01]  /*c830*/  UIADD3 UR40, UR40, 0x18100, URZ ;  /* 0x0001810028287890 */ /* 0x000fe2000fffe03f */
[----:B------:R-:W-:Y:S01]  /*c840*/  SEL R14, RZ, 0x1, P0 ;  /* 0x00000001ff0e7807 */ /* 0x000fe20000000000 */
[----:B------:R-:W-:Y:S01]  /*c850*/  UMOV UR6, 0x0 ;  /* 0x0000000000067882 */ /* 0x000fe20000000000 */
[----:B------:R-:W-:Y:S01]  /*c860*/  UMOV UR7, 0x10000000 ;  /* 0x1000000000077882 */ /* 0x000fe20000000000 */
[----:B------:R-:W-:Y:S01]  /*c870*/  UIADD3.X UR5, URZ, UR31, URZ, UP1, !UPT ;  /* 0x0000001f3f057290 */ /* 0x000fe20008ffe43f */
[----:B------:R0:W-:Y:S01]  /*c880*/  UTMALDG.3D [UR8], [UR14], desc[UR6] ;  /* 0x000006080e0075b4 */ /* 0x0001e20008011000 */
[----:B------:R-:W-:Y:S01]  /*c890*/  UIADD3 UR32, UR18, 0xa0100, URZ ;  /* 0x000a010012207890 */ /* 0x000fe2000fffe03f */
[----:B------:R-:W-:Y:S01]  /*c8a0*/  LOP3.LUT R5, R5, R14, RZ, 0x3c, !PT ;  /* 0x0000000e05057212 */ /* 0x000fe200078e3cff */
[----:B------:R-:W-:Y:S01]  /*c8b0*/  UIADD3 UR24, UR18, 0xa4100, URZ ;  /* 0x000a410012187890 */ /* 0x000fe2000fffe03f */
[----:B------:R-:W-:Y:S01]  /*c8c0*/  SEL R7, R7, RZ, P0 ;  /* 0x000000ff07077207 */ /* 0x000fe20000000000 */
[----:B------:R-:W-:Y:S01]  /*c8d0*/  UIADD3 UR16, UR18, 0xa8100, URZ ;  /* 0x000a810012107890 */ /* 0x000fe2000fffe03f */
[----:B------:R-:W-:Y:S01]  /*c8e0*/  UMOV UR57, UR9 ;  /* 0x0000000900397c82 */ /* 0x000fe20008000000 */
        /* <DEDUP_REMOVED lines=8> */
[----:B------:R1:W-:Y:S01]  /*c970*/  UTMALDG.3D [UR56], [UR14], desc[UR6] ;  /* 0x000006380e0075b4 */ /* 0x0003e20008011000 */
[----:B------:R-:W-:Y:S01]  /*c980*/  UMOV UR38, 0x30000 ;  /* 0x0003000000267882 */ /* 0x000fe20000000000 */
[----:B------:R-:W-:Y:S01]  /*c990*/  UMOV UR33, UR9 ;  /* 0x0000000900217c82 */ /* 0x000fe20008000000 */
[----:B------:R-:W-:Y:S01]  /*c9a0*/  UMOV UR34, UR10 ;  /* 0x0000000a00227c82 */ /* 0x000fe20008000000 */
[----:B------:R-:W-:Y:S01]  /*c9b0*/  UMOV UR36, UR12 ;  /* 0x0000000c00247c82 */ /* 0x000fe20008000000 */
[----:B------:R-:W-:Y:S01]  /*c9c0*/  UMOV UR25, UR9 ;  /* 0x0000000900197c82 */ /* 0x000fe20008000000 */
[----:B------:R-:W-:Y:S01]  /*c9d0*/  UMOV UR27, UR35 ;  /* 0x00000023001b7c82 */ /* 0x000fe20008000000 */
[----:B------:R-:W-:Y:S01]  /*c9e0*/  UMOV UR28, UR12 ;  /* 0x0000000c001c7c82 */ /* 0x000fe20008000000 */
[----:B0-----:R-:W-:Y:S01]  /*c9f0*/  UIADD3 UR8, UR18, 0xac100, URZ ;  /* 0x000ac10012087890 */ /* 0x001fe2000fffe03f */
[----:B------:R1:W-:Y:S01]  /*ca00*/  UTMALDG.3D [UR48], [UR14], desc[UR6] ;  /* 0x000006300e0075b4 */ /* 0x0003e20008011000 */
        /* <DEDUP_REMOVED lines=8> */
[----:B------:R1:W-:Y:S01]  /*ca90*/  UTMALDG.3D.MULTICAST [UR32], [UR4], UR38, desc[UR6] ;  /* 0x00000620040073b4 */ /* 0x0003e20008011826 */
[----:B------:R1:W-:Y:S01]  /*caa0*/  UTMALDG.3D.MULTICAST [UR24], [UR4], UR38, desc[UR6] ;  /* 0x00000618040073b4 */ /* 0x0003e20008011826 */
[----:B------:R1:W-:Y:S01]  /*cab0*/  UTMALDG.3D.MULTICAST [UR16], [UR4], UR38, desc[UR6] ;  /* 0x00000610040073b4 */ /* 0x0003e20008011826 */
[----:B------:R1:W-:Y:S02]  /*cac0*/  UTMALDG.3D.MULTICAST [UR8], [UR4], UR38, desc[UR6] ;  /* 0x00000608040073b4 */ /* 0x0003e40008011826 */
[----:B-1----:R-:W-:Y:S05]  /*cad0*/  @P1 BRA `(.L_x_300) ;  /* 0xfffffff800bc1947 */ /* 0x002fea000383ffff */
.L_x_297:
[----:B------:R-:W-:Y:S05]  /*cae0*/  BSYNC B1 ;  /* 0x0000000000017941 */ /* 0x000fea0003800000 */
.L_x_296:
[----:B------:R-:W-:Y:S01]  /*caf0*/  LOP3.LUT P1, RZ, R9, 0xff, RZ, 0xc0, !PT ;  /* 0x000000ff09ff7812 */ /* 0x000fe2000782c0ff */
[C---:B------:R-:W-:Y:S01]  /*cb00*/  IMAD.IADD R6, R10.reuse, 0x1, R3 ;  /* 0x000000010a067824 */ /* 0x040fe200078e0203 */
[----:B------:R-:W-:Y:S01]  /*cb10*/  ULDC.64 UR4, c[0x0][0x650] ;  /* 0x0001940000047ab9 */ /* 0x000fe20000000a00 */
[----:B------:R-:W-:Y:S01]  /*cb20*/  ISETP.GE.U32.AND P2, PT, R10, 0x5, PT ;  /* 0x000000050a00780c */ /* 0x000fe20003f46070 */
[----:B------:R-:W-:Y:S01]  /*cb30*/  BSSY B1, `(.L_x_301) ;  /* 0x000006c000017945 */ /* 0x000fe20003800000 */
[----:B------:R-:W-:Y:S01]  /*cb40*/  IMAD.MOV.U32 R21, RZ, RZ, -0x1 ;  /* 0xffffffffff157424 */ /* 0x000fe200078e00ff */
[----:B------:R-:W-:Y:S01]  /*cb50*/  ISETP.GT.U32.AND P0, PT, R6, 0x4, PT ;  /* 0x000000040600780c */ /* 0x000fe20003f04070 */
[----:B------:R-:W-:Y:S01]  /*cb60*/  IMAD.MOV.U32 R20, RZ, RZ, -0x1 ;  /* 0xffffffffff147424 */ /* 0x000fe200078e00ff */
[----:B------:R-:W-:Y:S02]  /*cb70*/  PRMT R9, RZ, 0x7610, R9 ;  /* 0x00007610ff097816 */ /* 0x000fe40000000009 */
[----:B------:R-:W-:-:S03]  /*cb80*/  ISETP.LT.U32.AND P0, PT, R10, 0x5, P0 ;  /* 0x000000050a00780c */ /* 0x000fc60000701070 */
[----:B------:R-:W0:Y:S01]  /*cb90*/  @P1 S2R R5, SR_CgaCtaId ;  /* 0x0000000000051919 */ /* 0x000e220000008800 */
[----:B------:R-:W-:-:S04]  /*cba0*/  @P1 MOV R4, 0x400 ;  /* 0x0000040000041802 */ /* 0x000fc80000000f00 */
[----:B0-----:R-:W-:Y:S01]  /*cbb0*/  @P1 LEA R3, R5, R4, 0x18 ;  /* 0x0000000405031211 */ /* 0x001fe200078ec0ff */
[----:B------:R-:W-:-:S03]  /*cbc0*/  IMAD.WIDE.U32 R4, R6, -0x33333333, RZ ;  /* 0xcccccccd06047825 */ /* 0x000fc600078e00ff */
[----:B------:R0:W-:Y:S01]  /*cbd0*/  @P1 SYNCS.ARRIVE.TRANS64.A1T0 RZ, [R3+URZ+0x68], RZ ;  /* 0x000068ff03ff19a7 */ /* 0x0001e2000810003f */
[----:B------:R-:W-:Y:S02]  /*cbe0*/  IADD3 R16, P1, R16, UR22, RZ ;  /* 0x0000001610107c10 */ /* 0x000fe4000ff3e0ff */
[----:B------:R-:W-:Y:S02]  /*cbf0*/  SHF.R.U32.HI R5, RZ, 0x2, R5 ;  /* 0x00000002ff057819 */ /* 0x000fe40000011605 */
[----:B------:R-:W-:Y:S02]  /*cc00*/  IADD3.X R17, R17, UR37, RZ, P1, !PT ;  /* 0x0000002511117c10 */ /* 0x000fe40008ffe4ff */
[----:B------:R-:W-:Y:S02]  /*cc10*/  PRMT R4, RZ, 0x7610, R4 ;  /* 0x00007610ff047816 */ /* 0x000fe40000000004 */
[----:B0-----:R-:W-:Y:S02]  /*cc20*/  SEL R3, RZ, 0x1, !P0 ;  /* 0x00000001ff037807 */ /* 0x001fe40004000000 */
[----:B------:R-:W-:-:S02]  /*cc30*/  ISETP.GE.U32.AND P0, PT, R16, UR4, PT ;  /* 0x0000000410007c0c */ /* 0x000fc4000bf06070 */
[----:B------:R-:W-:Y:S01]  /*cc40*/  LOP3.LUT R0, R0, R3, RZ, 0x3c, !PT ;  /* 0x0000000300007212 */ /* 0x000fe200078e3cff */
[----:B------:R-:W-:Y:S01]  /*cc50*/  IMAD R3, R5, -0x5, R6 ;  /* 0xfffffffb05037824 */ /* 0x000fe200078e0206 */
[----:B------:R-:W-:Y:S01]  /*cc60*/  ISETP.GE.U32.AND.EX P0, PT, R17, UR5, PT, P0 ;  /* 0x0000000511007c0c */ /* 0x000fe2000bf06100 */
[----:B------:R-:W-:Y:S01]  /*cc70*/  IMAD.MOV.U32 R6, RZ, RZ, -0x1 ;  /* 0xffffffffff067424 */ /* 0x000fe200078e00ff */
[----:B------:R-:W-:-:S11]  /*cc80*/  @P2 LOP3.LUT R0, R0, 0x1, R5, 0x78, !PT ;  /* 0x0000000100002812 */ /* 0x000fd600078e7805 */
[----:B------:R-:W-:Y:S05]  /*cc90*/  @P0 BRA `(.L_x_302) ;  /* 0x0000000400540947 */ /* 0x000fea0003800000 */
[----:B------:R-:W0:Y:S01]  /*cca0*/  S2R R15, SR_CTAID.X ;  /* 0x00000000000f7919 */ /* 0x000e220000002500 */
[----:B------:R-:W-:Y:S01]  /*ccb0*/  ULDC.64 UR4, c[0x0][0x628] ;  /* 0x00018a0000047ab9 */ /* 0x000fe20000000a00 */
[----:B------:R-:W-:Y:S01]  /*ccc0*/  ULDC UR7, c[0x0][0x630] ;  /* 0x00018c0000077ab9 */ /* 0x000fe20000000800 */
[----:B------:R-:W-:Y:S01]  /*ccd0*/  ISETP.NE.U32.AND P0, PT, RZ, UR4, PT ;  /* 0x00000004ff007c0c */ /* 0x000fe2000bf05070 */
[----:B------:R-:W1:Y:S01]  /*cce0*/  S2R R20, SR_CTAID.Y ;  /* 0x0000000000147919 */ /* 0x000e620000002600 */
[----:B------:R-:W-:Y:S01]  /*ccf0*/  ULDC UR8, c[0x0][0x150] ;  /* 0x0000540000087ab9 */ /* 0x000fe20000000800 */
[----:B------:R-:W-:Y:S01]  /*cd00*/  IMAD.MOV.U32 R4, RZ, RZ, R16 ;  /* 0x000000ffff047224 */ /* 0x000fe200078e0010 */
[----:B------:R-:W-:Y:S01]  /*cd10*/  ISETP.NE.AND.EX P0, PT, RZ, UR5, PT, P0 ;  /* 0x00000005ff007c0c */ /* 0x000fe2000bf05300 */
[----:B------:R-:W-:Y:S01]  /*cd20*/  IMAD.MOV.U32 R5, RZ, RZ, R17 ;  /* 0x000000ffff057224 */ /* 0x000fe200078e0011 */
[----:B0-----:R-:W-:-:S11]  /*cd30*/  I2FP.F32.U32 R22, R15 ;  /* 0x0000000f00167245 */ /* 0x001fd60000201000 */
[----:B------:R-:W-:Y:S05]  /*cd40*/  @!P0 BRA `(.L_x_303) ;  /* 0x0000000000288947 */ /* 0x000fea0003800000 */
[----:B------:R-:W-:Y:S02]  /*cd50*/  ULDC UR6, c[0x0][0x634] ;  /* 0x00018d0000067ab9 */ /* 0x000fe40000000800 */
[----:B------:R-:W-:-:S05]  /*cd60*/  IADD3 R5, P0, R16, UR6, RZ ;  /* 0x0000000610057c10 */ /* 0x000fca000ff1e0ff */
[----:B------:R-:W-:-:S04]  /*cd70*/  IMAD.X R21, RZ, RZ, R17, P0 ;  /* 0x000000ffff157224 */ /* 0x000fc800000e0611 */
[----:B------:R-:W-:-:S04]  /*cd80*/  IMAD.WIDE.U32 R6, R21, UR4, RZ ;  /* 0x0000000415067c25 */ /* 0x000fc8000f8e00ff */
[----:B------:R-:W-:-:S04]  /*cd90*/  IMAD.WIDE.U32 R6, P0, R5, UR5, R6 ;  /* 0x0000000505067c25 */ /* 0x000fc8000f800006 */
[----:B------:R-:W-:-:S04]  /*cda0*/  IMAD.WIDE.U32 R4, R5, UR4, RZ ;  /* 0x0000000405047c25 */ /* 0x000fc8000f8e00ff */
[----:B------:R-:W-:Y:S01]  /*cdb0*/  IMAD.MOV.U32 R4, RZ, RZ, R7 ;  /* 0x000000ffff047224 */ /* 0x000fe200078e0007 */
[----:B------:R-:W-:Y:S01]  /*cdc0*/  IADD3 RZ, P1, R5, R6, RZ ;  /* 0x0000000605ff7210 */ /* 0x000fe20007f3e0ff */
[----:B------:R-:W-:-:S04]  /*cdd0*/  IMAD.X R5, RZ, RZ, RZ, P0 ;  /* 0x000000ffff057224 */ /* 0x000fc800000e06ff */
[----:B------:R-:W-:-:S08]  /*cde0*/  IMAD.WIDE.U32.X R4, R21, UR5, R4, P1 ;  /* 0x0000000515047c25 */ /* 0x000fd000088e0404 */
.L_x_303:
[--C-:B------:R-:W-:Y:S01]  /*cdf0*/  SHF.R.U64 R14, R4, UR7, R5.reuse ;  /* 0x00000007040e7c19 */ /* 0x100fe20008001205 */
[----:B------:R-:W-:Y:S01]  /*ce00*/  FMUL R22, R22, UR8 ;  /* 0x0000000816167c20 */ /* 0x000fe20008400000 */
[----:B------:R-:W-:Y:S01]  /*ce10*/  SHF.R.U32.HI R4, RZ, UR7, R5 ;  /* 0x00000007ff047c19 */ /* 0x000fe20008011605 */
[----:B------:R-:W0:Y:S01]  /*ce20*/  LDC R6, c[0x0][0x144] ;  /* 0x00005100ff067b82 */ /* 0x000e220000000800 */
[----:B------:R-:W-:Y:S01]  /*ce30*/  IADD3 R5, P0, RZ, -R14, RZ ;  /* 0x8000000eff057210 */ /* 0x000fe20007f1e0ff */
[----:B------:R-:W-:Y:S01]  /*ce40*/  ULDC UR6, c[0x0][0x154] ;  /* 0x0000550000067ab9 */ /* 0x000fe20000000800 */
[----:B-1----:R-:W-:Y:S01]  /*ce50*/  I2FP.F32.U32 R7, R20 ;  /* 0x0000001400077245 */ /* 0x002fe20000201000 */
[----:B------:R-:W1:Y:S01]  /*ce60*/  F2I.U32.TRUNC.NTZ R22, R22 ;  /* 0x0000001600167305 */ /* 0x000e62000020f000 */
[----:B------:R-:W-:Y:S01]  /*ce70*/  ULDC.64 UR4, c[0x0][0x620] ;  /* 0x0001880000047ab9 */ /* 0x000fe20000000a00 */
[----:B------:R-:W-:Y:S01]  /*ce80*/  IMAD.X R4, RZ, RZ, ~R4, P0 ;  /* 0x000000ffff047224 */ /* 0x000fe200000e0e04 */
[----:B------:R-:W-:Y:S01]  /*ce90*/  ISETP.NE.AND P2, PT, R2, 0x1, PT ;  /* 0x000000010200780c */ /* 0x000fe20003f45270 */
[----:B------:R-:W-:Y:S01]  /*cea0*/  FMUL R23, R7, UR6 ;  /* 0x0000000607177c20 */ /* 0x000fe20008400000 */
[----:B------:R-:W2:Y:S01]  /*ceb0*/  LDC R25, c[0x0][0x148] ;  /* 0x00005200ff197b82 */ /* 0x000ea20000000800 */
[----:B------:R-:W-:Y:S01]  /*cec0*/  IMAD R4, R4, UR4, RZ ;  /* 0x0000000404047c24 */ /* 0x000fe2000f8e02ff */
[----:B------:R-:W-:-:S02]  /*ced0*/  ULDC.64 UR6, c[0x0][0x640] ;  /* 0x0001900000067ab9 */ /* 0x000fc40000000a00 */
[----:B------:R-:W-:Y:S01]  /*cee0*/  ISETP.NE.U32.AND P0, PT, RZ, UR6, PT ;  /* 0x00000006ff007c0c */ /* 0x000fe2000bf05070 */
[----:B------:R-:W3:Y:S01]  /*cef0*/  F2I.U32.TRUNC.NTZ R23, R23 ;  /* 0x0000001700177305 */ /* 0x000ee2000020f000 */
[C---:B------:R-:W-:Y:S02]  /*cf00*/  IMAD R7, R5.reuse, UR5, R4 ;  /* 0x0000000505077c24 */ /* 0x040fe4000f8e0204 */
[----:B------:R-:W-:Y:S01]  /*cf10*/  IMAD.WIDE.U32 R4, R5, UR4, R16 ;  /* 0x0000000405047c25 */ /* 0x000fe2000f8e0010 */
[----:B------:R-:W-:Y:S01]  /*cf20*/  ULDC UR4, c[0x0][0x618] ;  /* 0x0001860000047ab9 */ /* 0x000fe20000000800 */
[----:B------:R-:W-:Y:S02]  /*cf30*/  ISETP.NE.AND.EX P0, PT, RZ, UR7, PT, P0 ;  /* 0x00000007ff007c0c */ /* 0x000fe4000bf05300 */
[----:B------:R-:W-:Y:S02]  /*cf40*/  IMAD.IADD R5, R5, 0x1, R7 ;  /* 0x0000000105057824 */ /* 0x000fe400078e0207 */
[----:B-1----:R-:W-:-:S03]  /*cf50*/  IMAD.MOV R22, RZ, RZ, -R22 ;  /* 0x000000ffff167224 */ /* 0x002fc600078e0a16 */
[----:B------:R-:W-:Y:S01]  /*cf60*/  SHF.R.U64 R21, R4, UR4, R5 ;  /* 0x0000000404157c19 */ /* 0x000fe20008001205 */
[----:B0-----:R-:W-:Y:S01]  /*cf70*/  IMAD R15, R6, R22, R15 ;  /* 0x00000016060f7224 */ /* 0x001fe200078e020f */
[----:B------:R-:W-:Y:S01]  /*cf80*/  SHF.R.U32.HI R4, RZ, UR4, R5 ;  /* 0x00000004ff047c19 */ /* 0x000fe20008011605 */
[----:B------:R-:W-:Y:S01]  /*cf90*/  ULDC UR4, c[0x0][0x608] ;  /* 0x0001820000047ab9 */ /* 0x000fe20000000800 */
[----:B---3--:R-:W-:Y:S02]  /*cfa0*/  IMAD.MOV R6, RZ, RZ, -R23 ;  /* 0x000000ffff067224 */ /* 0x008fe400078e0a17 */
[--C-:B------:R-:W-:Y:S02]  /*cfb0*/  SHF.R.U64 R22, R21, UR4, R4.reuse ;  /* 0x0000000415167c19 */ /* 0x100fe40008001204 */
[----:B------:R-:W-:Y:S01]  /*cfc0*/  SHF.R.U32.HI R5, RZ, UR4, R4 ;  /* 0x00000004ff057c19 */ /* 0x000fe20008011604 */
[----:B------:R-:W-:Y:S01]  /*cfd0*/  ULDC UR4, c[0x0][0x658] ;  /* 0x0001960000047ab9 */ /* 0x000fe20000000800 */
[----:B--2---:R-:W-:-:S02]  /*cfe0*/  @P2 IMAD R15, R25, R6, R20 ;  /* 0x00000006190f2224 */ /* 0x004fc400078e0214 */
[--C-:B------:R-:W-:Y:S02]  /*cff0*/  SHF.R.U64 R20, R22, UR4, R5.reuse ;  /* 0x0000000416147c19 */ /* 0x100fe40008001205 */
[----:B------:R-:W-:-:S03]  /*d000*/  SHF.R.U32.HI R23, RZ, UR4, R5 ;  /* 0x00000004ff177c19 */ /* 0x000fc60008011605 */
[----:B------:R-:W-:Y:S02]  /*d010*/  IMAD.MOV.U32 R6, RZ, RZ, R20 ;  /* 0x000000ffff067224 */ /* 0x000fe400078e0014 */
[----:B------:R-:W-:Y:S01]  /*d020*/  IMAD.MOV.U32 R5, RZ, RZ, R23 ;  /* 0x000000ffff057224 */ /* 0x000fe200078e0017 */
[----:B------:R-:W-:Y:S06]  /*d030*/  @!P0 BRA `(.L_x_304) ;  /* 0x00000000002c8947 */ /* 0x000fec0003800000 */
        /* <DEDUP_REMOVED lines=9> */
[----:B------:R-:W-:-:S04]  /*d0d0*/  IMAD.WIDE.U32.X R4, R23, UR7, R4, P1 ;  /* 0x0000000717047c25 */ /* 0x000fc800088e0404 */
[----:B------:R-:W-:-:S07]  /*d0e0*/  IMAD.MOV.U32 R6, RZ, RZ, R4 ;  /* 0x000000ffff067224 */ /* 0x000fce00078e0004 */
.L_x_304:
[----:B------:R-:W-:Y:S01]  /*d0f0*/  ULDC UR4, c[0x0][0x648] ;  /* 0x0001920000047ab9 */ /* 0x000fe20000000800 */
[----:B------:R-:W-:Y:S01]  /*d100*/  LOP3.LUT R4, R22, UR29, RZ, 0xc0, !PT ;  /* 0x0000001d16047c12 */ /* 0x000fe2000f8ec0ff */
[----:B------:R-:W-:Y:S01]  /*d110*/  ULDC UR5, c[0x0][0x610] ;  /* 0x0001840000057ab9 */ /* 0x000fe20000000800 */
[----:B------:R-:W-:Y:S01]  /*d120*/  SHF.R.U64 R5, R6, UR4, R5 ;  /* 0x0000000406057c19 */ /* 0x000fe20008001205 */
[----:B------:R-:W-:Y:S01]  /*d130*/  ULDC UR4, c[0x0][0x638] ;  /* 0x00018e0000047ab9 */ /* 0x000fe20000000800 */
[----:B------:R-:W-:-:S03]  /*d140*/  LOP3.LUT R21, R21, UR13, RZ, 0xc0, !PT ;  /* 0x0000000d15157c12 */ /* 0x000fc6000f8ec0ff */
[----:B------:R-:W-:Y:S02]  /*d150*/  IMAD.MOV R7, RZ, RZ, -R5 ;  /* 0x000000ffff077224 */ /* 0x000fe400078e0a05 */
[----:B------:R-:W-:Y:S02]  /*d160*/  IMAD R4, R5, UR21, R4 ;  /* 0x0000001505047c24 */ /* 0x000fe4000f8e0204 */
[----:B------:R-:W-:Y:S01]  /*d170*/  IMAD R20, R7, UR4, R20 ;  /* 0x0000000407147c24 */ /* 0x000fe2000f8e0214 */
[----:B------:R-:W-:Y:S01]  /*d180*/  ULDC UR4, c[0x0][0x600] ;  /* 0x0001800000047ab9 */ /* 0x000fe20000000800 */
[----:B------:R-:W-:Y:S02]  /*d190*/  IMAD R15, R4, UR5, R15 ;  /* 0x00000005040f7c24 */ /* 0x000fe4000f8e020f */
[----:B------:R-:W-:Y:S02]  /*d1a0*/  IMAD R6, R20, UR4, R21 ;  /* 0x0000000414067c24 */ /* 0x000fe4000f8e0215 */
[----:B------:R-:W-:-:S03]  /*d1b0*/  IMAD.MOV.U32 R4, RZ, RZ, 0x1 ;  /* 0x00000001ff047424 */ /* 0x000fc600078e00ff */
[----:B------:R-:W-:Y:S02]  /*d1c0*/  SEL R20, R6, R15, !P2 ;  /* 0x0000000f06147207 */ /* 0x000fe40005000000 */
[----:B------:R-:W-:Y:S01]  /*d1d0*/  SEL R21, R15, R6, !P2 ;  /* 0x000000060f157207 */ /* 0x000fe20005000000 */
[----:B------:R-:W-:-:S07]  /*d1e0*/  IMAD.MOV.U32 R6, RZ, RZ, R14 ;  /* 0x000000ffff067224 */ /* 0x000fce00078e000e */
.L_x_302:
[----:B------:R-:W-:Y:S05]  /*d1f0*/  BSYNC B1 ;  /* 0x0000000000017941 */ /* 0x000fea0003800000 */
.L_x_301:
[----:B------:R-:W-:-:S13]  /*d200*/  LOP3.LUT P0, RZ, R4, 0xff, RZ, 0xc0, !PT ;  /* 0x000000ff04ff7812 */ /* 0x000fda000780c0ff */
[----:B------:R-:W-:Y:S05]  /*d210*/  @P0 BRA `(.L_x_305) ;  /* 0xfffffff000b80947 */ /* 0x000fea000383ffff */
[----:B------:R-:W-:Y:S05]  /*d220*/  BSYNC B0 ;  /* 0x0000000000007941 */ /* 0x000fea0003800000 */
.L_x_294:
[----:B------:R-:W-:-:S03]  /*d230*/  UMOV UR4, 0xffffffff ;  /* 0xffffffff00047882 */ /* 0x000fc60000000000 */
[----:B------:R-:W-:Y:S05]  /*d240*/  BRA.DIV UR4, `(.L_x_306) ;  /* 0x0000000604387947 */ /* 0x000fea000b800000 */
[----:B------:R-:W-:-:S13]  /*d250*/  ELECT P6, URZ, PT ;  /* 0x00000000003f782f */ /* 0x000fda00038c0000 */
.L_x_321:
[----:B------:R-:W-:Y:S04]  /*d260*/  BSSY B0, `(.L_x_307) ;  /* 0x0000034000007945 */ /* 0x000fe80003800000 */
[----:B------:R-:W-:Y:S05]  /*d270*/  @!P6 BRA `(.L_x_308) ;  /* 0x0000000000c8e947 */ /* 0x000fea0003800000 */
[----:B------:R-:W-:-:S04]  /*d280*/  LOP3.LUT R19, R19, 0x2, RZ, 0xfc, !PT ;  /* 0x0000000213137812 */ /* 0x000fc800078efcff */
[----:B------:R-:W-:-:S13]  /*d290*/  ISETP.NE.AND P0, PT, R19, 0x3, PT ;  /* 0x000000031300780c */ /* 0x000fda0003f05270 */
[----:B------:R-:W-:Y:S05]  /*d2a0*/  @!P0 BRA `(.L_x_309) ;  /* 0x0000000000048947 */ /* 0x000fea0003800000 */
[----:B------:R-:W-:Y:S01]  /*d2b0*/  BPT.TRAP 0x1 ;  /* 0x000000040000795c */ /* 0x000fe20000300000 */
.L_x_309:
[----:B------:R-:W0:Y:S01]  /*d2c0*/  S2R R5, SR_CgaCtaId ;  /* 0x0000000000057919 */ /* 0x000e220000008800 */
[----:B------:R-:W-:Y:S02]  /*d2d0*/  MOV R2, 0x400 ;  /* 0x0000040000027802 */ /* 0x000fe40000000f00 */
[----:B------:R-:W-:Y:S02]  /*d2e0*/  SHF.L.U32 R4, R0, 0x1f, RZ ;  /* 0x0000001f00047819 */ /* 0x000fe400000006ff */
[----:B0-----:R-:W-:-:S05]  /*d2f0*/  LEA R2, R5, R2, 0x18 ;  /* 0x0000000205027211 */ /* 0x001fca00078ec0ff */
[----:B------:R-:W-:-:S04]  /*d300*/  VIADD R2, R2, 0x28 ;  /* 0x0000002802027836 */ /* 0x000fc80000000000 */
[C---:B------:R-:W-:Y:S02]  /*d310*/  IMAD R7, R3.reuse, 0x8, R2 ;  /* 0x0000000803077824 */ /* 0x040fe400078e0202 */
[----:B------:R-:W-:Y:S02]  /*d320*/  VIADD R3, R3, 0x1 ;  /* 0x0000000103037836 */ /* 0x000fe40000000000 */
[----:B------:R-:W0:Y:S03]  /*d330*/  SYNCS.PHASECHK.TRANS64.TRYWAIT P0, [R7+URZ], R4 ;  /* 0x00000004070075a7 */ /* 0x000e26000800017f */
[----:B------:R-:W-:-:S04]  /*d340*/  ISETP.NE.AND P1, PT, R3, 0x5, PT ;  /* 0x000000050300780c */ /* 0x000fc80003f25270 */
[----:B------:R-:W-:Y:S02]  /*d350*/  SEL R5, RZ, 0x1, P1 ;  /* 0x00000001ff057807 */ /* 0x000fe40000800000 */
[----:B------:R-:W-:Y:S02]  /*d360*/  SEL R3, R3, RZ, P1 ;  /* 0x000000ff03037207 */ /* 0x000fe40000800000 */
[----:B------:R-:W-:-:S03]  /*d370*/  LOP3.LUT R6, R0, R5, RZ, 0x3c, !PT ;  /* 0x0000000500067212 */ /* 0x000fc600078e3cff */
[----:B------:R-:W-:Y:S01]  /*d380*/  IMAD R8, R3, 0x8, R2 ;  /* 0x0000000803087824 */ /* 0x000fe200078e0202 */
[----:B------:R-:W-:Y:S01]  /*d390*/  SHF.L.U32 R5, R6, 0x1f, RZ ;  /* 0x0000001f06057819 */ /* 0x000fe200000006ff */
[----:B0-----:R-:W-:Y:S06]  /*d3a0*/  @!P0 BRA `(.L_x_310) ;  /* 0x0000000400008947 */ /* 0x001fec0003800000 */
.L_x_322:
[----:B------:R-:W1:Y:S01]  /*d3b0*/  SYNCS.PHASECHK.TRANS64.TRYWAIT P0, [R8+URZ], R5 ;  /* 0x00000005080075a7 */ /* 0x000e62000800017f */
[----:B------:R-:W-:-:S05]  /*d3c0*/  VIADD R0, R3, 0x1 ;  /* 0x0000000103007836 */ /* 0x000fca0000000000 */
[----:B------:R-:W-:-:S04]  /*d3d0*/  ISETP.NE.AND P1, PT, R0, 0x5, PT ;  /* 0x000000050000780c */ /* 0x000fc80003f25270 */
[----:B------:R-:W-:Y:S02]  /*d3e0*/  SEL R3, RZ, 0x1, P1 ;  /* 0x00000001ff037807 */ /* 0x000fe40000800000 */
[----:B0-----:R-:W-:Y:S02]  /*d3f0*/  SEL R7, R0, RZ, P1 ;  /* 0x000000ff00077207 */ /* 0x001fe40000800000 */
[----:B------:R-:W-:-:S03]  /*d400*/  LOP3.LUT R6, R6, R3, RZ, 0x3c, !PT ;  /* 0x0000000306067212 */ /* 0x000fc600078e3cff */
[----:B------:R-:W-:Y:S01]  /*d410*/  IMAD R9, R7, 0x8, R2 ;  /* 0x0000000807097824 */ /* 0x000fe200078e0202 */
[----:B------:R-:W-:Y:S01]  /*d420*/  SHF.L.U32 R4, R6, 0x1f, RZ ;  /* 0x0000001f06047819 */ /* 0x000fe200000006ff */
[----:B-1----:R-:W-:Y:S06]  /*d430*/  @!P0 BRA `(.L_x_311) ;  /* 0x0000000000f08947 */ /* 0x002fec0003800000 */
.L_x_323:
[----:B------:R-:W1:Y:S01]  /*d440*/  SYNCS.PHASECHK.TRANS64.TRYWAIT P0, [R9+URZ], R4 ;  /* 0x00000004090075a7 */ /* 0x000e62000800017f */
[----:B------:R-:W-:-:S05]  /*d450*/  VIADD R0, R7, 0x1 ;  /* 0x0000000107007836 */ /* 0x000fca0000000000 */
[----:B------:R-:W-:-:S04]  /*d460*/  ISETP.NE.AND P1, PT, R0, 0x5, PT ;  /* 0x000000050000780c */ /* 0x000fc80003f25270 */
[----:B------:R-:W-:Y:S02]  /*d470*/  SEL R3, RZ, 0x1, P1 ;  /* 0x00000001ff037807 */ /* 0x000fe40000800000 */
[----:B------:R-:W-:Y:S02]  /*d480*/  SEL R7, R0, RZ, P1 ;  /* 0x000000ff00077207 */ /* 0x000fe40000800000 */
[----:B------:R-:W-:-:S03]  /*d490*/  LOP3.LUT R11, R6, R3, RZ, 0x3c, !PT ;  /* 0x00000003060b7212 */ /* 0x000fc600078e3cff */
[----:B------:R-:W-:Y:S01]  /*d4a0*/  IMAD R6, R7, 0x8, R2 ;  /* 0x0000000807067824 */ /* 0x000fe200078e0202 */
[----:B0-----:R-:W-:Y:S01]  /*d4b0*/  SHF.L.U32 R5, R11, 0x1f, RZ ;  /* 0x0000001f0b057819 */ /* 0x001fe200000006ff */
[----:B-1----:R-:W-:Y:S06]  /*d4c0*/  @!P0 BRA `(.L_x_312) ;  /* 0x0000000000e08947 */ /* 0x002fec0003800000 */
.L_x_324:
[----:B------:R-:W1:Y:S01]  /*d4d0*/  SYNCS.PHASECHK.TRANS64.TRYWAIT P0, [R6+URZ], R5 ;  /* 0x00000005060075a7 */ /* 0x000e62000800017f */
[----:B------:R-:W-:-:S05]  /*d4e0*/  VIADD R0, R7, 0x1 ;  /* 0x0000000107007836 */ /* 0x000fca0000000000 */
[----:B------:R-:W-:-:S04]  /*d4f0*/  ISETP.NE.AND P1, PT, R0, 0x5, PT ;  /* 0x000000050000780c */ /* 0x000fc80003f25270 */
[----:B0-----:R-:W-:Y:S02]  /*d500*/  SEL R4, RZ, 0x1, P1 ;  /* 0x00000001ff047807 */ /* 0x001fe40000800000 */
[----:B------:R-:W-:Y:S02]  /*d510*/  SEL R3, R0, RZ, P1 ;  /* 0x000000ff00037207 */ /* 0x000fe40000800000 */
[----:B------:R-:W-:Y:S01]  /*d520*/  LOP3.LUT R0, R11, R4, RZ, 0x3c, !PT ;  /* 0x000000040b007212 */ /* 0x000fe200078e3cff */
[----:B-1----:R-:W-:Y:S06]  /*d530*/  @!P0 BRA `(.L_x_313) ;  /* 0x0000000000d88947 */ /* 0x002fec0003800000 */
.L_x_325:
[----:B------:R-:W-:Y:S01]  /*d540*/  IMAD R3, R3, 0x8, R2 ;  /* 0x0000000803037824 */ /* 0x000fe200078e0202 */
[----:B------:R-:W-:-:S07]  /*d550*/  SHF.L.U32 R0, R0, 0x1f, RZ ;  /* 0x0000001f00007819 */ /* 0x000fce00000006ff */
.L_x_314:
[----:B-1----:R1:W2:Y:S02]  /*d560*/  SYNCS.PHASECHK.TRANS64.TRYWAIT P0, [R3+URZ], R0 ;  /* 0x00000000030075a7 */ /* 0x0022a4000800017f */
[----:B--2---:R-:W-:Y:S05]  /*d570*/  @!P0 NANOSLEEP.SYNCS 0x989680 ;  /* 0x009896800000895d */ /* 0x004fea0003900000 */
[----:B------:R-:W2:Y:S02]  /*d580*/  @!P0 SYNCS.PHASECHK.TRANS64 P0, [R3+URZ], R0 ;  /* 0x00000000030085a7 */ /* 0x000ea4000800007f */
[----:B--2---:R-:W-:Y:S05]  /*d590*/  @!P0 BRA `(.L_x_314) ;  /* 0xfffffffc00f08947 */ /* 0x004fea000383ffff */
.L_x_308:
[----:B------:R-:W-:Y:S05]  /*d5a0*/  BSYNC B0 ;  /* 0x0000000000007941 */ /* 0x000fea0003800000 */
.L_x_307:
[----:B------:R-:W-:Y:S05]  /*d5b0*/  EXIT ;  /* 0x000000000000794d */ /* 0x000fea0003800000 */
.L_x_21:
[----:B----4-:R4:W0:Y:S02]  /*d5c0*/  SYNCS.PHASECHK.TRANS64.TRYWAIT P1, [R3+URZ], R0 ;  /* 0x00000000030075a7 */ /* 0x010824000802017f */
[----:B0-----:R-:W-:Y:S05]  /*d5d0*/  @!P1 NANOSLEEP.SYNCS 0x989680 ;  /* 0x009896800000995d */ /* 0x001fea0003900000 */
[----:B------:R-:W0:Y:S02]  /*d5e0*/  @!P1 SYNCS.PHASECHK.TRANS64 P1, [R3+URZ], R0 ;  /* 0x00000000030095a7 */ /* 0x000e24000802007f */
[----:B0-----:R-:W-:Y:S05]  /*d5f0*/  @!P1 BRA `(.L_x_21) ;  /* 0xfffffffc00f09947 */ /* 0x001fea000383ffff */
[----:B------:R-:W-:Y:S05]  /*d600*/  BRA `(.L_x_20) ;  /* 0xffffff3c00cc7947 */ /* 0x000fea000383ffff */
.L_x_26:
[----:B-1----:R1:W3:Y:S02]  /*d610*/  SYNCS.PHASECHK.TRANS64.TRYWAIT P1, [R5+URZ], R4 ;  /* 0x00000004050075a7 */ /* 0x0022e4000802017f */
[----:B---3--:R-:W-:Y:S05]  /*d620*/  @!P1 NANOSLEEP.SYNCS 0x989680 ;  /* 0x009896800000995d */ /* 0x008fea0003900000 */
[----:B------:R-:W3:Y:S02]  /*d630*/  @!P1 SYNCS.PHASECHK.TRANS64 P1, [R5+URZ], R4 ;  /* 0x00000004050095a7 */ /* 0x000ee4000802007f */
[----:B---3--:R-:W-:Y:S05]  /*d640*/  @!P1 BRA `(.L_x_26) ;  /* 0xfffffffc00f09947 */ /* 0x008fea000383ffff */
[----:B------:R-:W-:Y:S05]  /*d650*/  BRA `(.L_x_25) ;  /* 0xffffff4c00507947 */ /* 0x000fea000383ffff */
.L_x_295:
[----:B------:R-:W-:Y:S01]  /*d660*/  BSSY B1, `(.L_x_315) ;  /* 0x0000006000017945 */ /* 0x000fe20003800000 */
[----:B------:R-:W-:-:S07]  /*d670*/  IMAD.MOV.U32 R15, RZ, RZ, -0x1 ;  /* 0xffffffffff0f7424 */ /* 0x000fce00078e00ff */
[----:B------:R-:W-:Y:S05]  /*d680*/  WARPSYNC.COLLECTIVE R15, `(.L_x_316) ;  /* 0x000000000f0c7348 */ /* 0x000fea0003c00000 */
[----:B------:R-:W-:Y:S02]  /*d690*/  ELECT P6, UR62, PT ;  /* 0x00000000003e782f */ /* 0x000fe400038c0000 */
[----:B------:R-:W-:Y:S01]  /*d6a0*/  MOV R14, UR62 ;  /* 0x0000003e000e7c02 */ /* 0x000fe20008000f00 */
[----:B------:R-:W-:Y:S10]  /*d6b0*/  ENDCOLLECTIVE ;  /* 0x000000000000791b */ /* 0x000ff40003800000 */
.L_x_316:
[----:B------:R-:W-:Y:S05]  /*d6c0*/  BSYNC B1 ;  /* 0x0000000000017941 */ /* 0x000fea0003800000 */
.L_x_315:
[----:B------:R-:W-:Y:S05]  /*d6d0*/  BRA `(.L_x_317) ;  /* 0xffffffec00947947 */ /* 0x000fea000383ffff */
.L_x_298:
[----:B-1----:R1:W2:Y:S02]  /*d6e0*/  SYNCS.PHASECHK.TRANS64.TRYWAIT P0, [R23+URZ+0x28], R14 ;  /* 0x0000280e170075a7 */ /* 0x0022a4000800017f */
[----:B--2---:R-:W-:Y:S05]  /*d6f0*/  @!P0 NANOSLEEP.SYNCS 0x989680 ;  /* 0x009896800000895d */ /* 0x004fea0003900000 */
[----:B------:R-:W2:Y:S02]  /*d700*/  @!P0 SYNCS.PHASECHK.TRANS64 P0, [R23+URZ+0x28], R14 ;  /* 0x0000280e170085a7 */ /* 0x000ea4000800007f */
[----:B--2---:R-:W-:Y:S05]  /*d710*/  @!P0 BRA `(.L_x_298) ;  /* 0xfffffffc00f08947 */ /* 0x004fea000383ffff */
[----:B------:R-:W-:Y:S05]  /*d720*/  BRA `(.L_x_318) ;  /* 0xffffffec00cc7947 */ /* 0x000fea000383ffff */
.L_x_306:
[----:B------:R-:W-:Y:S01]  /*d730*/  BSSY B0, `(.L_x_319) ;  /* 0x0000006000007945 */ /* 0x000fe20003800000 */
[----:B------:R-:W-:-:S07]  /*d740*/  IMAD.MOV.U32 R15, RZ, RZ, -0x1 ;  /* 0xffffffffff0f7424 */ /* 0x000fce00078e00ff */
[----:B------:R-:W-:Y:S05]  /*d750*/  WARPSYNC.COLLECTIVE R15, `(.L_x_320) ;  /* 0x000000000f0c7348 */ /* 0x000fea0003c00000 */
[----:B------:R-:W-:Y:S02]  /*d760*/  ELECT P6, UR62, PT ;  /* 0x00000000003e782f */ /* 0x000fe400038c0000 */
[----:B------:R-:W-:Y:S01]  /*d770*/  MOV R14, UR62 ;  /* 0x0000003e000e7c02 */ /* 0x000fe20008000f00 */
[----:B------:R-:W-:Y:S10]  /*d780*/  ENDCOLLECTIVE ;  /* 0x000000000000791b */ /* 0x000ff40003800000 */
.L_x_320:
[----:B------:R-:W-:Y:S05]  /*d790*/  BSYNC B0 ;  /* 0x0000000000007941 */ /* 0x000fea0003800000 */
.L_x_319:
[----:B------:R-:W-:Y:S05]  /*d7a0*/  BRA `(.L_x_321) ;  /* 0xfffffff800ac7947 */ /* 0x000fea000383ffff */
.L_x_310:
[----:B0-----:R0:W1:Y:S02]  /*d7b0*/  SYNCS.PHASECHK.TRANS64.TRYWAIT P0, [R7+URZ], R4 ;  /* 0x00000004070075a7 */ /* 0x001064000800017f */
[----:B-1----:R-:W-:Y:S05]  /*d7c0*/  @!P0 NANOSLEEP.SYNCS 0x989680 ;  /* 0x009896800000895d */ /* 0x002fea0003900000 */
[----:B------:R-:W1:Y:S02]  /*d7d0*/  @!P0 SYNCS.PHASECHK.TRANS64 P0, [R7+URZ], R4 ;  /* 0x00000004070085a7 */ /* 0x000e64000800007f */
[----:B-1----:R-:W-:Y:S05]  /*d7e0*/  @!P0 BRA `(.L_x_310) ;  /* 0xfffffffc00f08947 */ /* 0x002fea000383ffff */
[----:B------:R-:W-:Y:S05]  /*d7f0*/  BRA `(.L_x_322) ;  /* 0xfffffff800ec7947 */ /* 0x000fea000383ffff */
.L_x_311:
[----:B0-----:R0:W1:Y:S02]  /*d800*/  SYNCS.PHASECHK.TRANS64.TRYWAIT P0, [R8+URZ], R5 ;  /* 0x00000005080075a7 */ /* 0x001064000800017f */
[----:B-1----:R-:W-:Y:S05]  /*d810*/  @!P0 NANOSLEEP.SYNCS 0x989680 ;  /* 0x009896800000895d */ /* 0x002fea0003900000 */
[----:B------:R-:W1:Y:S02]  /*d820*/  @!P0 SYNCS.PHASECHK.TRANS64 P0, [R8+URZ], R5 ;  /* 0x00000005080085a7 */ /* 0x000e64000800007f */
[----:B-1----:R-:W-:Y:S05]  /*d830*/  @!P0 BRA `(.L_x_311) ;  /* 0xfffffffc00f08947 */ /* 0x002fea000383ffff */
[----:B------:R-:W-:Y:S05]  /*d840*/  BRA `(.L_x_323) ;  /* 0xfffffff800fc7947 */ /* 0x000fea000383ffff */
.L_x_312:
[----:B0-----:R0:W1:Y:S02]  /*d850*/  SYNCS.PHASECHK.TRANS64.TRYWAIT P0, [R9+URZ], R4 ;  /* 0x00000004090075a7 */ /* 0x001064000800017f */
[----:B-1----:R-:W-:Y:S05]  /*d860*/  @!P0 NANOSLEEP.SYNCS 0x989680 ;  /* 0x009896800000895d */ /* 0x002fea0003900000 */
[----:B------:R-:W1:Y:S02]  /*d870*/  @!P0 SYNCS.PHASECHK.TRANS64 P0, [R9+URZ], R4 ;  /* 0x00000004090085a7 */ /* 0x000e64000800007f */
[----:B-1----:R-:W-:Y:S05]  /*d880*/  @!P0 BRA `(.L_x_312) ;  /* 0xfffffffc00f08947 */ /* 0x002fea000383ffff */
[----:B------:R-:W-:Y:S05]  /*d890*/  BRA `(.L_x_324) ;  /* 0xfffffffc000c7947 */ /* 0x000fea000383ffff */
.L_x_313:
[----:B0-----:R0:W1:Y:S02]  /*d8a0*/  SYNCS.PHASECHK.TRANS64.TRYWAIT P0, [R6+URZ], R5 ;  /* 0x00000005060075a7 */ /* 0x001064000800017f */
[----:B-1----:R-:W-:Y:S05]  /*d8b0*/  @!P0 NANOSLEEP.SYNCS 0x989680 ;  /* 0x009896800000895d */ /* 0x002fea0003900000 */
[----:B------:R-:W1:Y:S02]  /*d8c0*/  @!P0 SYNCS.PHASECHK.TRANS64 P0, [R6+URZ], R5 ;  /* 0x00000005060085a7 */ /* 0x000e64000800007f */
[----:B-1----:R-:W-:Y:S05]  /*d8d0*/  @!P0 BRA `(.L_x_313) ;  /* 0xfffffffc00f08947 */ /* 0x002fea000383ffff */
[----:B------:R-:W-:Y:S05]  /*d8e0*/  BRA `(.L_x_325) ;  /* 0xfffffffc00147947 */ /* 0x000fea000383ffff */
.L_x_326:
[----:B------:R-:W-:-:S00]  /*d8f0*/  BRA `(.L_x_326) ;  /* 0xfffffffc00fc7947 */ /* 0x000fc0000383ffff */
[----:B------:R-:W-:-:S00]  /*d900*/  NOP ;  /* 0x0000000000007918 */ /* 0x000fc00000000000 */
[----:B------:R-:W-:-:S00]  /*d910*/  NOP ;  /* 0x0000000000007918 */ /* 0x000fc00000000000 */
[----:B------:R-:W-:-:S00]  /*d920*/  NOP ;  /* 0x0000000000007918 */ /* 0x000fc00000000000 */
[----:B------:R-:W-:-:S00]  /*d930*/  NOP ;  /* 0x0000000000007918 */ /* 0x000fc00000000000 */
[----:B------:R-:W-:-:S00]  /*d940*/  NOP ;  /* 0x0000000000007918 */ /* 0x000fc00000000000 */
[----:B------:R-:W-:-:S00]  /*d950*/  NOP ;  /* 0x0000000000007918 */ /* 0x000fc00000000000 */
[----:B------:R-:W-:-:S00]  /*d960*/  NOP ;  /* 0x0000000000007918 */ /* 0x000fc00000000000 */
[----:B------:R-:W-:-:S00]  /*d970*/  NOP ;  /* 0x0000000000007918 */ /* 0x000fc00000000000 */
.L_x_327:


//--------------------- .nv.global.init           --------------------------
	.section	.nv.global.init,"aw",@progbits
.nv.global.init:
	.type		$str$22,@object
	.size		$str$22,($str$23 - $str$22)
$str$22:
        /*0000*/ 	.byte	0x6b, 0x5f, 0x74, 0x69, 0x6c, 0x65, 0x5f, 0x63, 0x6f, 0x75, 0x6e, 0x74, 0x20, 0x3e, 0x3d, 0x20
        /*0010*/ 	.byte	0x31, 0x00
	.type		$str$23,@object
	.size		$str$23,(__unnamed_1 - $str$23)
$str$23:
        /*0012*/ 	.byte	0x2f, 0x74, 0x6d, 0x70, 0x2f, 0x63, 0x75, 0x74, 0x6c, 0x61, 0x73, 0x73, 0x5f, 0x73, 0x77, 0x65
        /*0022*/ 	.byte	0x65, 0x70, 0x5f, 0x73, 0x72, 0x63, 0x2f, 0x69, 0x6e, 0x63, 0x6c, 0x75, 0x64, 0x65, 0x2f, 0x63
        /*0032*/ 	.byte	0x75, 0x74, 0x6c, 0x61, 0x73, 0x73, 0x2f, 0x67, 0x65, 0x6d, 0x6d, 0x2f, 0x63, 0x6f, 0x6c, 0x6c
        /*0042*/ 	.byte	0x65, 0x63, 0x74, 0x69, 0x76, 0x65, 0x2f, 0x73, 0x6d, 0x39, 0x30, 0x5f, 0x6d, 0x6d, 0x61, 0x5f
        /*0052*/ 	.byte	0x74, 0x6d, 0x61, 0x5f, 0x67, 0x6d, 0x6d, 0x61, 0x5f, 0x73, 0x73, 0x5f, 0x77, 0x61, 0x72, 0x70
        /*0062*/ 	.byte	0x73, 0x70, 0x65, 0x63, 0x69, 0x61, 0x6c, 0x69, 0x7a, 0x65, 0x64, 0x2e, 0x68, 0x70, 0x70, 0x00
	.type		__unnamed_1,@object
	.size		__unnamed_1,(.L_0 - __unnamed_1)
__unnamed_1:
        /*0072*/ 	.byte	0x76, 0x6f, 0x69, 0x64, 0x20, 0x63, 0x75, 0x74, 0x6c, 0x61, 0x73, 0x73, 0x3a, 0x3a, 0x67, 0x65
        /* <DEDUP_REMOVED lines=177> */
        /*0b92*/ 	.byte	0x3a, 0x3a, 0x69, 0x64, 0x65, 0x6e, 0x74, 0x69, 0x74, 0x79, 0x5d, 0x00
.L_0:


//--------------------- .nv.shared._ZN7cutlass13device_kernelINS_4gemm6kernel13GemmUniversalIN4cute5tupleIJiiiiEEENS1_10collective13CollectiveMmaINS1_34MainloopSm90TmaGmmaWarpSpecializedILi5ENS5_IJNS4_1CILi2EEENSA_ILi1EEESC_EEENS1_35KernelTmaWarpSpecializedCooperativeEEENS5_IJNSA_ILi256EEENSA_ILi128EEESH_EEENS_10tfloat32_tENS5_IJlSC_lEEESJ_SK_NS4_8TiledMMAINS4_8MMA_AtomIJNS4_4SM904GMMA30MMA_64x128x8_F32TF32TF32_SS_TNILNSO_7ScaleInE1ELSQ_1EEEEEENS4_6LayoutISD_NS5_IJSC_NSA_ILi0EEESU_EEEEENS5_IJNS4_10UnderscoreESX_SX_EEEEENS4_13SM90_TMA_LOADENS4_14ComposedLayoutINS4_7SwizzleILi3ELi4ELi3EEENS4_18smem_ptr_flag_bitsILi32EEENST_INS5_IJNSA_ILi8EEENSA_ILi32EEEEEENS5_IJS17_SC_EEEEEEEvNS4_8identityENS4_23SM90_TMA_LOAD_MULTICASTES1B_vS1C_EENS_8epilogue10collective6detail29Sm90TmaWarpSpecializedAdapterINS1G_15DefaultEpilogueISJ_SK_SK_NS1F_6thread17LinearCombinationISJ_Li1EffLNS1K_9ScaleType4KindE0ELNS_15FloatRoundStyleE2ESJ_EENS1_15EpilogueDefaultEEEEEvvEEEEvNT_6ParamsE --------------------------
	.section	.nv.shared._ZN7cutlass13device_kernelINS_4gemm6kernel13GemmUniversalIN4cute5tupleIJiiiiEEENS1_10collective13CollectiveMmaINS1_34MainloopSm90TmaGmmaWarpSpecializedILi5ENS5_IJNS4_1CILi2EEENSA_ILi1EEESC_EEENS1_35KernelTmaWarpSpecializedCooperativeEEENS5_IJNSA_ILi256EEENSA_ILi128EEESH_EEENS_10tfloat32_tENS5_IJlSC_lEEESJ_SK_NS4_8TiledMMAINS4_8MMA_AtomIJNS4_4SM904GMMA30MMA_64x128x8_F32TF32TF32_SS_TNILNSO_7ScaleInE1ELSQ_1EEEEEENS4_6LayoutISD_NS5_IJSC_NSA_ILi0EEESU_EEEEENS5_IJNS4_10UnderscoreESX_SX_EEEEENS4_13SM90_TMA_LOADENS4_14ComposedLayoutINS4_7SwizzleILi3ELi4ELi3EEENS4_18smem_ptr_flag_bitsILi32EEENST_INS5_IJNSA_ILi8EEENSA_ILi32EEEEEENS5_IJS17_SC_EEEEEEEvNS4_8identityENS4_23SM90_TMA_LOAD_MULTICASTES1B_vS1C_EENS_8epilogue10collective6detail29Sm90TmaWarpSpecializedAdapterINS1G_15DefaultEpilogueISJ_SK_SK_NS1F_6thread17LinearCombinationISJ_Li1EffLNS1K_9ScaleType4KindE0ELNS_15FloatRoundStyleE2ESJ_EENS1_15EpilogueDefaultEEEEEvvEEEEvNT_6ParamsE,"aw",@nobits
	.sectionflags	@""
	.align	16
	.zero		1024


//--------------------- .nv.shared.reserved.0     --------------------------
	.section	.nv.shared.reserved.0,"aw",@nobits
	.weak		__nv_reservedSMEM_offset_0_alias
	.size		__nv_reservedSMEM_offset_0_alias, 0, 0
	.other		__nv_reservedSMEM_offset_0_alias,@"STO_CUDA_RESERVED_SHARED STV_DEFAULT"
__nv_reservedSMEM_offset_0_alias:
	.zero		0


//--------------------- .nv.global                --------------------------
	.section	.nv.global,"aw",@nobits
.nv.global:
	.type		_ZN39_INTERNAL_87fdf92d_4_k_cu_753a0122_69834cute1_E,@object
	.size		_ZN39_INTERNAL_87fdf92d_4_k_cu_753a0122_69834cute1_E,(_ZN39_INTERNAL_87fdf92d_4_k_cu_753a0122_69834cuda3std3__45__cpo6cbeginE - _ZN39_INTERNAL_87fdf92d_4_k_cu_753a0122_69834cute1_E)
_ZN39_INTERNAL_87fdf92d_4_k_cu_753a0122_69834cute1_E:
	.zero		1
	.type		_ZN39_INTERNAL_87fdf92d_4_k_cu_753a0122_69834cuda3std3__45__cpo6cbeginE,@object
	.size		_ZN39_INTERNAL_87fdf92d_4_k_cu_753a0122_69834cuda3std3__45__cpo6cbeginE,(_ZN39_INTERNAL_87fdf92d_4_k_cu_753a0122_69834cuda3std3__48in_placeE - _ZN39_INTERNAL_87fdf92d_4_k_cu_753a0122_69834cuda3std3__45__cpo6cbeginE)
_ZN39_INTERNAL_87fdf92d_4_k_cu_753a0122_69834cuda3std3__45__cpo6cbeginE:
	.zero		1
	.type		_ZN39_INTERNAL_87fdf92d_4_k_cu_753a0122_69834cuda3std3__48in_placeE,@object
	.size		_ZN39_INTERNAL_87fdf92d_4_k_cu_753a0122_69834cuda3std3__48in_placeE,(_ZN39_INTERNAL_87fdf92d_4_k_cu_753a0122_69834cuda3std6ranges3__45__cpo9iter_moveE - _ZN39_INTERNAL_87fdf92d_4_k_cu_753a0122_69834cuda3std3__48in_placeE)
_ZN39_INTERNAL_87fdf92d_4_k_cu_753a0122_69834cuda3std3__48in_placeE:
	.zero		1
	.type		_ZN39_INTERNAL_87fdf92d_4_k_cu_753a0122_69834cuda3std6ranges3__45__cpo9iter_moveE,@object
	.size		_ZN39_INTERNAL_87fdf92d_4_k_cu_753a0122_69834cuda3std6ranges3__45__cpo9iter_moveE,(_ZN39_INTERNAL_87fdf92d_4_k_cu_753a0122_69834cuda3std3__45__cpo5beginE - _ZN39_INTERNAL_87fdf92d_4_k_cu_753a0122_69834cuda3std6ranges3__45__cpo9iter_moveE)
_ZN39_INTERNAL_87fdf92d_4_k_cu_753a0122_69834cuda3std6ranges3__45__cpo9iter_moveE:
	.zero		1
	.type		_ZN39_INTERNAL_87fdf92d_4_k_cu_753a0122_69834cuda3std3__45__cpo5beginE,@object
	.size		_ZN39_INTERNAL_87fdf92d_4_k_cu_753a0122_69834cuda3std3__45__cpo5beginE,(_ZN39_INTERNAL_87fdf92d_4_k_cu_753a0122_69834cuda3std3__441_GLOBAL__N__87fdf92d_4_k_cu_753a0122_69836ignoreE - _ZN39_INTERNAL_87fdf92d_4_k_cu_753a0122_69834cuda3std3__45__cpo5beginE)
_ZN39_INTERNAL_87fdf92d_4_k_cu_753a0122_69834cuda3std3__45__cpo5beginE:
	.zero		1
	.type		_ZN39_INTERNAL_87fdf92d_4_k_cu_753a0122_69834cuda3std3__441_GLOBAL__N__87fdf92d_4_k_cu_753a0122_69836ignoreE,@object
	.size		_ZN39_INTERNAL_87fdf92d_4_k_cu_753a0122_69834cuda3std3__441_GLOBAL__N__87fdf92d_4_k_cu_753a0122_69836ignoreE,(_ZN39_INTERNAL_87fdf92d_4_k_cu_753a0122_69834cute7productE - _ZN39_INTERNAL_87fdf92d_4_k_cu_753a0122_69834cuda3std3__441_GLOBAL__N__87fdf92d_4_k_cu_753a0122_69836ignoreE)
_ZN39_INTERNAL_87fdf92d_4_k_cu_753a0122_69834cuda3std3__441_GLOBAL__N__87fdf92d_4_k_cu_753a0122_69836ignoreE:
	.zero		1
	.type		_ZN39_INTERNAL_87fdf92d_4_k_cu_753a0122_69834cute7productE,@object
	.size		_ZN39_INTERNAL_87fdf92d_4_k_cu_753a0122_69834cute7productE,(_ZN39_INTERNAL_87fdf92d_4_k_cu_753a0122_69834cuda3std3__45__cpo3endE - _ZN39_INTERNAL_87fdf92d_4_k_cu_753a0122_69834cute7productE)
_ZN39_INTERNAL_87fdf92d_4_k_cu_753a0122_69834cute7productE:
	.zero		1
	.type		_ZN39_INTERNAL_87fdf92d_4_k_cu_753a0122_69834cuda3std3__45__cpo3endE,@object
	.size		_ZN39_INTERNAL_87fdf92d_4_k_cu_753a0122_69834cuda3std3__45__cpo3endE,(_ZN39_INTERNAL_87fdf92d_4_k_cu_753a0122_69834cuda3std3__419piecewise_constructE - _ZN39_INTERNAL_87fdf92d_4_k_cu_753a0122_69834cuda3std3__45__cpo3endE)
_ZN39_INTERNAL_87fdf92d_4_k_cu_753a0122_69834cuda3std3__45__cpo3endE:
	.zero		1
	.type		_ZN39_INTERNAL_87fdf92d_4_k_cu_753a0122_69834cuda3std3__419piecewise_constructE,@object
	.size		_ZN39_INTERNAL_87fdf92d_4_k_cu_753a0122_69834cuda3std3__419piecewise_constructE,(_ZN39_INTERNAL_87fdf92d_4_k_cu_753a0122_69834cuda3std3__45__cpo4cendE - _ZN39_INTERNAL_87fdf92d_4_k_cu_753a0122_69834cuda3std3__419piecewise_constructE)
_ZN39_INTERNAL_87fdf92d_4_k_cu_753a0122_69834cuda3std3__419piecewise_constructE:
	.zero		1
	.type		_ZN39_INTERNAL_87fdf92d_4_k_cu_753a0122_69834cuda3std3__45__cpo4cendE,@object
	.size		_ZN39_INTERNAL_87fdf92d_4_k_cu_753a0122_69834cuda3std3__45__cpo4cendE,(_ZN39_INTERNAL_87fdf92d_4_k_cu_753a0122_69834cuda3std6ranges3__45__cpo4swapE - _ZN39_INTERNAL_87fdf92d_4_k_cu_753a0122_69834cuda3std3__45__cpo4cendE)
_ZN39_INTERNAL_87fdf92d_4_k_cu_753a0122_69834cuda3std3__45__cpo4cendE:
	.zero		1
	.type		_ZN39_INTERNAL_87fdf92d_4_k_cu_753a0122_69834cuda3std6ranges3__45__cpo4swapE,@object
	.size		_ZN39_INTERNAL_87fdf92d_4_k_cu_753a0122_69834cuda3std6ranges3__45__cpo4swapE,(.L_8 - _ZN39_INTERNAL_87fdf92d_4_k_cu_753a0122_69834cuda3std6ranges3__45__cpo4swapE)
_ZN39_INTERNAL_87fdf92d_4_k_cu_753a0122_69834cuda3std6ranges3__45__cpo4swapE:
	.zero		1
.L_8:


//--------------------- .nv.constant0._ZN7cutlass13device_kernelINS_4gemm6kernel13GemmUniversalIN4cute5tupleIJiiiiEEENS1_10collective13CollectiveMmaINS1_34MainloopSm90TmaGmmaWarpSpecializedILi5ENS5_IJNS4_1CILi2EEENSA_ILi1EEESC_EEENS1_35KernelTmaWarpSpecializedCooperativeEEENS5_IJNSA_ILi256EEENSA_ILi128EEESH_EEENS_10tfloat32_tENS5_IJlSC_lEEESJ_SK_NS4_8TiledMMAINS4_8MMA_AtomIJNS4_4SM904GMMA30MMA_64x128x8_F32TF32TF32_SS_TNILNSO_7ScaleInE1ELSQ_1EEEEEENS4_6LayoutISD_NS5_IJSC_NSA_ILi0EEESU_EEEEENS5_IJNS4_10UnderscoreESX_SX_EEEEENS4_13SM90_TMA_LOADENS4_14ComposedLayoutINS4_7SwizzleILi3ELi4ELi3EEENS4_18smem_ptr_flag_bitsILi32EEENST_INS5_IJNSA_ILi8EEENSA_ILi32EEEEEENS5_IJS17_SC_EEEEEEEvNS4_8identityENS4_23SM90_TMA_LOAD_MULTICASTES1B_vS1C_EENS_8epilogue10collective6detail29Sm90TmaWarpSpecializedAdapterINS1G_15DefaultEpilogueISJ_SK_SK_NS1F_6thread17LinearCombinationISJ_Li1EffLNS1K_9ScaleType4KindE0ELNS_15FloatRoundStyleE2ESJ_EENS1_15EpilogueDefaultEEEEEvvEEEEvNT_6ParamsE --------------------------
	.section	.nv.constant0._ZN7cutlass13device_kernelINS_4gemm6kernel13GemmUniversalIN4cute5tupleIJiiiiEEENS1_10collective13CollectiveMmaINS1_34MainloopSm90TmaGmmaWarpSpecializedILi5ENS5_IJNS4_1CILi2EEENSA_ILi1EEESC_EEENS1_35KernelTmaWarpSpecializedCooperativeEEENS5_IJNSA_ILi256EEENSA_ILi128EEESH_EEENS_10tfloat32_tENS5_IJlSC_lEEESJ_SK_NS4_8TiledMMAINS4_8MMA_AtomIJNS4_4SM904GMMA30MMA_64x128x8_F32TF32TF32_SS_TNILNSO_7ScaleInE1ELSQ_1EEEEEENS4_6LayoutISD_NS5_IJSC_NSA_ILi0EEESU_EEEEENS5_IJNS4_10UnderscoreESX_SX_EEEEENS4_13SM90_TMA_LOADENS4_14ComposedLayoutINS4_7SwizzleILi3ELi4ELi3EEENS4_18smem_ptr_flag_bitsILi32EEENST_INS5_IJNSA_ILi8EEENSA_ILi32EEEEEENS5_IJS17_SC_EEEEEEEvNS4_8identityENS4_23SM90_TMA_LOAD_MULTICASTES1B_vS1C_EENS_8epilogue10collective6detail29Sm90TmaWarpSpecializedAdapterINS1G_15DefaultEpilogueISJ_SK_SK_NS1F_6thread17LinearCombinationISJ_Li1EffLNS1K_9ScaleType4KindE0ELNS_15FloatRoundStyleE2ESJ_EENS1_15EpilogueDefaultEEEEEvvEEEEvNT_6ParamsE,"a",@progbits
	.sectionflags	@""
	.align	4
.nv.constant0._ZN7cutlass13device_kernelINS_4gemm6kernel13GemmUniversalIN4cute5tupleIJiiiiEEENS1_10collective13CollectiveMmaINS1_34MainloopSm90TmaGmmaWarpSpecializedILi5ENS5_IJNS4_1CILi2EEENSA_ILi1EEESC_EEENS1_35KernelTmaWarpSpecializedCooperativeEEENS5_IJNSA_ILi256EEENSA_ILi128EEESH_EEENS_10tfloat32_tENS5_IJlSC_lEEESJ_SK_NS4_8TiledMMAINS4_8MMA_AtomIJNS4_4SM904GMMA30MMA_64x128x8_F32TF32TF32_SS_TNILNSO_7ScaleInE1ELSQ_1EEEEEENS4_6LayoutISD_NS5_IJSC_NSA_ILi0EEESU_EEEEENS5_IJNS4_10UnderscoreESX_SX_EEEEENS4_13SM90_TMA_LOADENS4_14ComposedLayoutINS4_7SwizzleILi3ELi4ELi3EEENS4_18smem_ptr_flag_bitsILi32EEENST_INS5_IJNSA_ILi8EEENSA_ILi32EEEEEENS5_IJS17_SC_EEEEEEEvNS4_8identityENS4_23SM90_TMA_LOAD_MULTICASTES1B_vS1C_EENS_8epilogue10collective6detail29Sm90TmaWarpSpecializedAdapterINS1G_15DefaultEpilogueISJ_SK_SK_NS1F_6thread17LinearCombinationISJ_Li1EffLNS1K_9ScaleType4KindE0ELNS_15FloatRoundStyleE2ESJ_EENS1_15EpilogueDefaultEEEEEvvEEEEvNT_6ParamsE:
	.zero		1664


//--------------------- SYMBOLS --------------------------

	.type		.nv.reservedSmem.offset0,@object
	.size		.nv.reservedSmem.offset0,0x4
	.type		__assertfail,@function
